//
// Generated by NVIDIA NVVM Compiler
//
// Compiler Build ID: CL-36424714
// Cuda compilation tools, release 13.0, V13.0.88
// Based on NVVM 20.0.0
//

.version 9.0
.target sm_100
.address_size 64

	// .globl	_Z12nonce_kernelPKhmS0_ijPjPi

.visible .entry _Z12nonce_kernelPKhmS0_ijPjPi(
	.param .u64 .ptr .align 1 _Z12nonce_kernelPKhmS0_ijPjPi_param_0,
	.param .u64 _Z12nonce_kernelPKhmS0_ijPjPi_param_1,
	.param .u64 .ptr .align 1 _Z12nonce_kernelPKhmS0_ijPjPi_param_2,
	.param .u32 _Z12nonce_kernelPKhmS0_ijPjPi_param_3,
	.param .u32 _Z12nonce_kernelPKhmS0_ijPjPi_param_4,
	.param .u64 .ptr .align 1 _Z12nonce_kernelPKhmS0_ijPjPi_param_5,
	.param .u64 .ptr .align 1 _Z12nonce_kernelPKhmS0_ijPjPi_param_6
)
{
	.local .align 16 .b8 	__local_depot0[512];
	.reg .b64 	%SP;
	.reg .b64 	%SPL;
	.reg .pred 	%p<38>;
	.reg .b16 	%rs<81>;
	.reg .b32 	%r<1207>;
	.reg .b64 	%rd<140>;

	mov.u64 	%SPL, __local_depot0;
	ld.param.u64 	%rd40, [_Z12nonce_kernelPKhmS0_ijPjPi_param_0];
	ld.param.u64 	%rd37, [_Z12nonce_kernelPKhmS0_ijPjPi_param_1];
	ld.param.u64 	%rd38, [_Z12nonce_kernelPKhmS0_ijPjPi_param_2];
	ld.param.u32 	%r63, [_Z12nonce_kernelPKhmS0_ijPjPi_param_3];
	ld.param.u32 	%r64, [_Z12nonce_kernelPKhmS0_ijPjPi_param_4];
	ld.param.u64 	%rd41, [_Z12nonce_kernelPKhmS0_ijPjPi_param_6];
	cvta.to.global.u64 	%rd1, %rd40;
	cvta.to.global.u64 	%rd2, %rd41;
	add.u64 	%rd3, %SPL, 0;
	add.u64 	%rd4, %SPL, 0;
	add.u64 	%rd5, %SPL, 320;
	add.u64 	%rd6, %SPL, 416;
	add.u64 	%rd7, %SPL, 480;
	ld.global.u32 	%r65, [%rd2];
	setp.ne.s32 	%p3, %r65, 0;
	@%p3 bra 	$L__BB0_62;
	mov.u32 	%r67, %tid.x;
	add.s32 	%r1, %r64, %r67;
	add.s64 	%rd8, %rd6, %rd37;
	add.s64 	%rd9, %rd37, 3;
	and.b64  	%rd10, %rd37, 15;
	and.b64  	%rd11, %rd37, 7;
	and.b64  	%rd12, %rd37, -16;
	and.b64  	%rd13, %rd37, 3;
	mov.u32 	%r2, %nctaid.x;
	mov.u32 	%r3, %ntid.x;
	mov.u32 	%r4, %ctaid.x;
	cvta.to.global.u64 	%rd14, %rd38;
	mov.b32 	%r1179, 0;
$L__BB0_2:
	setp.eq.s64 	%p4, %rd37, 0;
	mad.lo.s32 	%r68, %r1179, %r2, %r4;
	mad.lo.s32 	%r6, %r68, %r3, %r1;
	@%p4 bra 	$L__BB0_16;
	setp.lt.u64 	%p5, %rd37, 16;
	mov.b64 	%rd135, 0;
	@%p5 bra 	$L__BB0_6;
	add.s64 	%rd131, %rd1, 7;
	mov.u64 	%rd132, %rd6;
	mov.u64 	%rd133, %rd12;
$L__BB0_5:
	.pragma "nounroll";
	ld.global.u8 	%r69, [%rd131+8];
	ld.global.u8 	%r70, [%rd131+7];
	prmt.b32 	%r71, %r70, %r69, 0x3340U;
	ld.global.u8 	%r72, [%rd131+6];
	ld.global.u8 	%r73, [%rd131+5];
	prmt.b32 	%r74, %r73, %r72, 0x3340U;
	prmt.b32 	%r75, %r74, %r71, 0x5410U;
	ld.global.u8 	%r76, [%rd131+4];
	ld.global.u8 	%r77, [%rd131+3];
	prmt.b32 	%r78, %r77, %r76, 0x3340U;
	ld.global.u8 	%r79, [%rd131+2];
	ld.global.u8 	%r80, [%rd131+1];
	prmt.b32 	%r81, %r80, %r79, 0x3340U;
	prmt.b32 	%r82, %r81, %r78, 0x5410U;
	ld.global.u8 	%r83, [%rd131];
	ld.global.u8 	%r84, [%rd131+-1];
	prmt.b32 	%r85, %r84, %r83, 0x3340U;
	ld.global.u8 	%r86, [%rd131+-2];
	ld.global.u8 	%r87, [%rd131+-3];
	prmt.b32 	%r88, %r87, %r86, 0x3340U;
	prmt.b32 	%r89, %r88, %r85, 0x5410U;
	ld.global.u8 	%r90, [%rd131+-4];
	ld.global.u8 	%r91, [%rd131+-5];
	prmt.b32 	%r92, %r91, %r90, 0x3340U;
	ld.global.u8 	%r93, [%rd131+-6];
	ld.global.u8 	%r94, [%rd131+-7];
	prmt.b32 	%r95, %r94, %r93, 0x3340U;
	prmt.b32 	%r96, %r95, %r92, 0x5410U;
	st.local.v4.b32 	[%rd132], {%r96, %r89, %r82, %r75};
	add.s64 	%rd133, %rd133, -16;
	add.s64 	%rd132, %rd132, 16;
	add.s64 	%rd131, %rd131, 16;
	setp.ne.s64 	%p6, %rd133, 0;
	mov.u64 	%rd135, %rd12;
	@%p6 bra 	$L__BB0_5;
$L__BB0_6:
	setp.eq.s64 	%p7, %rd10, 0;
	@%p7 bra 	$L__BB0_16;
	add.s64 	%rd48, %rd10, -1;
	setp.lt.u64 	%p8, %rd48, 7;
	@%p8 bra 	$L__BB0_9;
	add.s64 	%rd49, %rd1, %rd135;
	ld.global.u8 	%rs1, [%rd49];
	add.s64 	%rd50, %rd6, %rd135;
	st.local.u8 	[%rd50], %rs1;
	add.s64 	%rd51, %rd135, 1;
	and.b64  	%rd52, %rd51, 4294967295;
	add.s64 	%rd53, %rd1, %rd52;
	ld.global.u8 	%rs2, [%rd53];
	add.s64 	%rd54, %rd6, %rd52;
	st.local.u8 	[%rd54], %rs2;
	add.s64 	%rd55, %rd135, 2;
	and.b64  	%rd56, %rd55, 4294967295;
	add.s64 	%rd57, %rd1, %rd56;
	ld.global.u8 	%rs3, [%rd57];
	add.s64 	%rd58, %rd6, %rd56;
	st.local.u8 	[%rd58], %rs3;
	add.s64 	%rd59, %rd135, 3;
	and.b64  	%rd60, %rd59, 4294967295;
	add.s64 	%rd61, %rd1, %rd60;
	ld.global.u8 	%rs4, [%rd61];
	add.s64 	%rd62, %rd6, %rd60;
	st.local.u8 	[%rd62], %rs4;
	add.s64 	%rd63, %rd135, 4;
	and.b64  	%rd64, %rd63, 4294967295;
	add.s64 	%rd65, %rd1, %rd64;
	ld.global.u8 	%rs5, [%rd65];
	add.s64 	%rd66, %rd6, %rd64;
	st.local.u8 	[%rd66], %rs5;
	add.s64 	%rd67, %rd135, 5;
	and.b64  	%rd68, %rd67, 4294967295;
	add.s64 	%rd69, %rd1, %rd68;
	ld.global.u8 	%rs6, [%rd69];
	add.s64 	%rd70, %rd6, %rd68;
	st.local.u8 	[%rd70], %rs6;
	add.s64 	%rd71, %rd135, 6;
	and.b64  	%rd72, %rd71, 4294967295;
	add.s64 	%rd73, %rd1, %rd72;
	ld.global.u8 	%rs7, [%rd73];
	add.s64 	%rd74, %rd6, %rd72;
	st.local.u8 	[%rd74], %rs7;
	add.s64 	%rd75, %rd135, 7;
	and.b64  	%rd76, %rd75, 4294967295;
	add.s64 	%rd77, %rd1, %rd76;
	ld.global.u8 	%rs8, [%rd77];
	add.s64 	%rd78, %rd6, %rd76;
	st.local.u8 	[%rd78], %rs8;
	add.s64 	%rd79, %rd135, 8;
	and.b64  	%rd135, %rd79, 4294967295;
$L__BB0_9:
	setp.eq.s64 	%p9, %rd11, 0;
	@%p9 bra 	$L__BB0_16;
	add.s64 	%rd80, %rd11, -1;
	setp.lt.u64 	%p10, %rd80, 3;
	@%p10 bra 	$L__BB0_12;
	add.s64 	%rd81, %rd1, %rd135;
	ld.global.u8 	%rs9, [%rd81];
	add.s64 	%rd82, %rd6, %rd135;
	st.local.u8 	[%rd82], %rs9;
	add.s64 	%rd83, %rd135, 1;
	and.b64  	%rd84, %rd83, 4294967295;
	add.s64 	%rd85, %rd1, %rd84;
	ld.global.u8 	%rs10, [%rd85];
	add.s64 	%rd86, %rd6, %rd84;
	st.local.u8 	[%rd86], %rs10;
	add.s64 	%rd87, %rd135, 2;
	and.b64  	%rd88, %rd87, 4294967295;
	add.s64 	%rd89, %rd1, %rd88;
	ld.global.u8 	%rs11, [%rd89];
	add.s64 	%rd90, %rd6, %rd88;
	st.local.u8 	[%rd90], %rs11;
	add.s64 	%rd91, %rd135, 3;
	and.b64  	%rd92, %rd91, 4294967295;
	add.s64 	%rd93, %rd1, %rd92;
	ld.global.u8 	%rs12, [%rd93];
	add.s64 	%rd94, %rd6, %rd92;
	st.local.u8 	[%rd94], %rs12;
	add.s64 	%rd95, %rd135, 4;
	and.b64  	%rd135, %rd95, 4294967295;
$L__BB0_12:
	setp.eq.s64 	%p11, %rd13, 0;
	@%p11 bra 	$L__BB0_16;
	setp.eq.s64 	%p12, %rd13, 1;
	add.s64 	%rd96, %rd1, %rd135;
	ld.global.u8 	%rs13, [%rd96];
	add.s64 	%rd97, %rd6, %rd135;
	st.local.u8 	[%rd97], %rs13;
	@%p12 bra 	$L__BB0_16;
	setp.eq.s64 	%p13, %rd13, 2;
	add.s64 	%rd98, %rd135, 1;
	and.b64  	%rd99, %rd98, 4294967295;
	add.s64 	%rd100, %rd1, %rd99;
	ld.global.u8 	%rs14, [%rd100];
	add.s64 	%rd101, %rd6, %rd99;
	st.local.u8 	[%rd101], %rs14;
	@%p13 bra 	$L__BB0_16;
	add.s64 	%rd102, %rd135, 2;
	and.b64  	%rd103, %rd102, 4294967295;
	add.s64 	%rd104, %rd1, %rd103;
	ld.global.u8 	%rs15, [%rd104];
	add.s64 	%rd105, %rd6, %rd103;
	st.local.u8 	[%rd105], %rs15;
$L__BB0_16:
	st.local.u8 	[%rd8], %r6;
	shr.u32 	%r102, %r6, 8;
	st.local.u8 	[%rd8+1], %r102;
	shr.u32 	%r103, %r6, 16;
	st.local.u8 	[%rd8+2], %r103;
	shr.u32 	%r104, %r6, 24;
	st.local.u8 	[%rd8+3], %r104;
	mov.b32 	%r105, 0;
	st.local.v2.b32 	[%rd5+32], {%r105, %r105};
	st.local.v2.b32 	[%rd5+40], {%r105, %r105};
	st.local.v2.b32 	[%rd5+48], {%r105, %r105};
	st.local.v2.b32 	[%rd5+56], {%r105, %r105};
	st.local.v2.b32 	[%rd5+64], {%r105, %r105};
	st.local.v2.b32 	[%rd5+72], {%r105, %r105};
	st.local.v2.b32 	[%rd5+80], {%r105, %r105};
	st.local.v2.b32 	[%rd5+88], {%r105, %r105};
	mov.b32 	%r1196, -271733879;
	mov.b32 	%r1197, 1732584193;
	st.local.v2.u32 	[%rd5], {%r1197, %r1196};
	mov.b32 	%r1194, 271733878;
	mov.b32 	%r1195, -1732584194;
	st.local.v2.u32 	[%rd5+8], {%r1195, %r1194};
	mov.b32 	%r1193, -1009589776;
	st.local.u32 	[%rd5+16], %r1193;
	mov.b64 	%rd137, 0;
	st.local.u64 	[%rd5+24], %rd137;
	mov.u64 	%rd138, %rd9;
$L__BB0_17:
	mov.u64 	%rd27, %rd137;
	add.s64 	%rd137, %rd27, 1;
	add.s64 	%rd107, %rd6, %rd27;
	ld.local.u8 	%rs16, [%rd107];
	and.b64  	%rd108, %rd27, 63;
	add.s64 	%rd109, %rd5, %rd108;
	st.local.u8 	[%rd109+32], %rs16;
	and.b64  	%rd30, %rd137, 63;
	setp.ne.s64 	%p14, %rd30, 0;
	@%p14 bra 	$L__BB0_35;
	ld.local.v2.b32 	{%r107, %r108}, [%rd5+32];
	bfe.u32 	%r109, %r108, 16, 8;
	cvt.u16.u32 	%rs17, %r109;
	bfe.u32 	%r110, %r108, 8, 8;
	bfe.u32 	%r111, %r108, 0, 8;
	bfe.u32 	%r112, %r107, 16, 8;
	cvt.u16.u32 	%rs18, %r112;
	bfe.u32 	%r113, %r107, 8, 8;
	bfe.u32 	%r114, %r107, 0, 8;
	shl.b32 	%r115, %r114, 24;
	shl.b32 	%r116, %r113, 16;
	and.b32  	%r117, %r116, 16711680;
	or.b32  	%r118, %r117, %r115;
	and.b16  	%rs19, %rs18, 255;
	mul.wide.u16 	%r119, %rs19, 256;
	or.b32  	%r120, %r118, %r119;
	bfe.u32 	%r121, %r107, 24, 8;
	or.b32  	%r122, %r120, %r121;
	shl.b32 	%r123, %r111, 24;
	shl.b32 	%r124, %r110, 16;
	and.b32  	%r125, %r124, 16711680;
	or.b32  	%r126, %r125, %r123;
	and.b16  	%rs20, %rs17, 255;
	mul.wide.u16 	%r127, %rs20, 256;
	or.b32  	%r128, %r126, %r127;
	bfe.u32 	%r129, %r108, 24, 8;
	or.b32  	%r130, %r128, %r129;
	ld.local.v2.b32 	{%r131, %r132}, [%rd5+40];
	bfe.u32 	%r133, %r132, 16, 8;
	cvt.u16.u32 	%rs21, %r133;
	bfe.u32 	%r134, %r132, 8, 8;
	bfe.u32 	%r135, %r132, 0, 8;
	bfe.u32 	%r136, %r131, 16, 8;
	cvt.u16.u32 	%rs22, %r136;
	bfe.u32 	%r137, %r131, 8, 8;
	bfe.u32 	%r138, %r131, 0, 8;
	shl.b32 	%r139, %r138, 24;
	shl.b32 	%r140, %r137, 16;
	and.b32  	%r141, %r140, 16711680;
	or.b32  	%r142, %r141, %r139;
	and.b16  	%rs23, %rs22, 255;
	mul.wide.u16 	%r143, %rs23, 256;
	or.b32  	%r144, %r142, %r143;
	bfe.u32 	%r145, %r131, 24, 8;
	or.b32  	%r146, %r144, %r145;
	shl.b32 	%r147, %r135, 24;
	shl.b32 	%r148, %r134, 16;
	and.b32  	%r149, %r148, 16711680;
	or.b32  	%r150, %r149, %r147;
	and.b16  	%rs24, %rs21, 255;
	mul.wide.u16 	%r151, %rs24, 256;
	or.b32  	%r152, %r150, %r151;
	bfe.u32 	%r153, %r132, 24, 8;
	or.b32  	%r154, %r152, %r153;
	st.local.v4.u32 	[%rd4], {%r122, %r130, %r146, %r154};
	ld.local.v2.b32 	{%r155, %r156}, [%rd5+48];
	bfe.u32 	%r157, %r156, 16, 8;
	cvt.u16.u32 	%rs25, %r157;
	bfe.u32 	%r158, %r156, 8, 8;
	bfe.u32 	%r159, %r156, 0, 8;
	bfe.u32 	%r160, %r155, 16, 8;
	cvt.u16.u32 	%rs26, %r160;
	bfe.u32 	%r161, %r155, 8, 8;
	bfe.u32 	%r162, %r155, 0, 8;
	shl.b32 	%r163, %r162, 24;
	shl.b32 	%r164, %r161, 16;
	and.b32  	%r165, %r164, 16711680;
	or.b32  	%r166, %r165, %r163;
	and.b16  	%rs27, %rs26, 255;
	mul.wide.u16 	%r167, %rs27, 256;
	or.b32  	%r168, %r166, %r167;
	bfe.u32 	%r169, %r155, 24, 8;
	or.b32  	%r170, %r168, %r169;
	shl.b32 	%r171, %r159, 24;
	shl.b32 	%r172, %r158, 16;
	and.b32  	%r173, %r172, 16711680;
	or.b32  	%r174, %r173, %r171;
	and.b16  	%rs28, %rs25, 255;
	mul.wide.u16 	%r175, %rs28, 256;
	or.b32  	%r176, %r174, %r175;
	bfe.u32 	%r177, %r156, 24, 8;
	or.b32  	%r178, %r176, %r177;
	ld.local.v2.b32 	{%r179, %r180}, [%rd5+56];
	bfe.u32 	%r181, %r180, 16, 8;
	cvt.u16.u32 	%rs29, %r181;
	bfe.u32 	%r182, %r180, 8, 8;
	bfe.u32 	%r183, %r180, 0, 8;
	bfe.u32 	%r184, %r179, 16, 8;
	cvt.u16.u32 	%rs30, %r184;
	bfe.u32 	%r185, %r179, 8, 8;
	bfe.u32 	%r186, %r179, 0, 8;
	shl.b32 	%r187, %r186, 24;
	shl.b32 	%r188, %r185, 16;
	and.b32  	%r189, %r188, 16711680;
	or.b32  	%r190, %r189, %r187;
	and.b16  	%rs31, %rs30, 255;
	mul.wide.u16 	%r191, %rs31, 256;
	or.b32  	%r192, %r190, %r191;
	bfe.u32 	%r193, %r179, 24, 8;
	or.b32  	%r194, %r192, %r193;
	shl.b32 	%r195, %r183, 24;
	shl.b32 	%r196, %r182, 16;
	and.b32  	%r197, %r196, 16711680;
	or.b32  	%r198, %r197, %r195;
	and.b16  	%rs32, %rs29, 255;
	mul.wide.u16 	%r199, %rs32, 256;
	or.b32  	%r200, %r198, %r199;
	bfe.u32 	%r201, %r180, 24, 8;
	or.b32  	%r202, %r200, %r201;
	st.local.v4.u32 	[%rd4+16], {%r170, %r178, %r194, %r202};
	ld.local.v2.b32 	{%r203, %r204}, [%rd5+64];
	bfe.u32 	%r205, %r204, 16, 8;
	cvt.u16.u32 	%rs33, %r205;
	bfe.u32 	%r206, %r204, 8, 8;
	bfe.u32 	%r207, %r204, 0, 8;
	bfe.u32 	%r208, %r203, 16, 8;
	cvt.u16.u32 	%rs34, %r208;
	bfe.u32 	%r209, %r203, 8, 8;
	bfe.u32 	%r210, %r203, 0, 8;
	shl.b32 	%r211, %r210, 24;
	shl.b32 	%r212, %r209, 16;
	and.b32  	%r213, %r212, 16711680;
	or.b32  	%r214, %r213, %r211;
	and.b16  	%rs35, %rs34, 255;
	mul.wide.u16 	%r215, %rs35, 256;
	or.b32  	%r216, %r214, %r215;
	bfe.u32 	%r217, %r203, 24, 8;
	or.b32  	%r218, %r216, %r217;
	shl.b32 	%r219, %r207, 24;
	shl.b32 	%r220, %r206, 16;
	and.b32  	%r221, %r220, 16711680;
	or.b32  	%r222, %r221, %r219;
	and.b16  	%rs36, %rs33, 255;
	mul.wide.u16 	%r223, %rs36, 256;
	or.b32  	%r224, %r222, %r223;
	bfe.u32 	%r225, %r204, 24, 8;
	or.b32  	%r226, %r224, %r225;
	ld.local.v2.b32 	{%r227, %r228}, [%rd5+72];
	bfe.u32 	%r229, %r228, 16, 8;
	cvt.u16.u32 	%rs37, %r229;
	bfe.u32 	%r230, %r228, 8, 8;
	bfe.u32 	%r231, %r228, 0, 8;
	bfe.u32 	%r232, %r227, 16, 8;
	cvt.u16.u32 	%rs38, %r232;
	bfe.u32 	%r233, %r227, 8, 8;
	bfe.u32 	%r234, %r227, 0, 8;
	shl.b32 	%r235, %r234, 24;
	shl.b32 	%r236, %r233, 16;
	and.b32  	%r237, %r236, 16711680;
	or.b32  	%r238, %r237, %r235;
	and.b16  	%rs39, %rs38, 255;
	mul.wide.u16 	%r239, %rs39, 256;
	or.b32  	%r240, %r238, %r239;
	bfe.u32 	%r241, %r227, 24, 8;
	or.b32  	%r242, %r240, %r241;
	shl.b32 	%r243, %r231, 24;
	shl.b32 	%r244, %r230, 16;
	and.b32  	%r245, %r244, 16711680;
	or.b32  	%r246, %r245, %r243;
	and.b16  	%rs40, %rs37, 255;
	mul.wide.u16 	%r247, %rs40, 256;
	or.b32  	%r248, %r246, %r247;
	bfe.u32 	%r249, %r228, 24, 8;
	or.b32  	%r250, %r248, %r249;
	st.local.v4.u32 	[%rd4+32], {%r218, %r226, %r242, %r250};
	ld.local.v2.b32 	{%r251, %r252}, [%rd5+80];
	bfe.u32 	%r253, %r252, 16, 8;
	cvt.u16.u32 	%rs41, %r253;
	bfe.u32 	%r254, %r252, 8, 8;
	bfe.u32 	%r255, %r252, 0, 8;
	bfe.u32 	%r256, %r251, 16, 8;
	cvt.u16.u32 	%rs42, %r256;
	bfe.u32 	%r257, %r251, 8, 8;
	bfe.u32 	%r258, %r251, 0, 8;
	shl.b32 	%r259, %r258, 24;
	shl.b32 	%r260, %r257, 16;
	and.b32  	%r261, %r260, 16711680;
	or.b32  	%r262, %r261, %r259;
	and.b16  	%rs43, %rs42, 255;
	mul.wide.u16 	%r263, %rs43, 256;
	or.b32  	%r264, %r262, %r263;
	bfe.u32 	%r265, %r251, 24, 8;
	or.b32  	%r266, %r264, %r265;
	shl.b32 	%r267, %r255, 24;
	shl.b32 	%r268, %r254, 16;
	and.b32  	%r269, %r268, 16711680;
	or.b32  	%r270, %r269, %r267;
	and.b16  	%rs44, %rs41, 255;
	mul.wide.u16 	%r271, %rs44, 256;
	or.b32  	%r272, %r270, %r271;
	bfe.u32 	%r273, %r252, 24, 8;
	or.b32  	%r274, %r272, %r273;
	ld.local.v2.b32 	{%r275, %r276}, [%rd5+88];
	bfe.u32 	%r277, %r276, 16, 8;
	cvt.u16.u32 	%rs45, %r277;
	bfe.u32 	%r278, %r276, 8, 8;
	bfe.u32 	%r279, %r276, 0, 8;
	bfe.u32 	%r280, %r275, 16, 8;
	cvt.u16.u32 	%rs46, %r280;
	bfe.u32 	%r281, %r275, 8, 8;
	bfe.u32 	%r282, %r275, 0, 8;
	shl.b32 	%r283, %r282, 24;
	shl.b32 	%r284, %r281, 16;
	and.b32  	%r285, %r284, 16711680;
	or.b32  	%r286, %r285, %r283;
	and.b16  	%rs47, %rs46, 255;
	mul.wide.u16 	%r287, %rs47, 256;
	or.b32  	%r288, %r286, %r287;
	bfe.u32 	%r289, %r275, 24, 8;
	or.b32  	%r290, %r288, %r289;
	shl.b32 	%r291, %r279, 24;
	shl.b32 	%r292, %r278, 16;
	and.b32  	%r293, %r292, 16711680;
	or.b32  	%r294, %r293, %r291;
	and.b16  	%rs48, %rs45, 255;
	mul.wide.u16 	%r295, %rs48, 256;
	or.b32  	%r296, %r294, %r295;
	bfe.u32 	%r297, %r276, 24, 8;
	or.b32  	%r298, %r296, %r297;
	st.local.v4.u32 	[%rd4+48], {%r266, %r274, %r290, %r298};
	xor.b32  	%r299, %r218, %r274;
	xor.b32  	%r300, %r299, %r146;
	xor.b32  	%r301, %r300, %r122;
	shf.l.wrap.b32 	%r302, %r301, %r301, 1;
	xor.b32  	%r303, %r226, %r290;
	xor.b32  	%r304, %r303, %r154;
	xor.b32  	%r305, %r304, %r130;
	shf.l.wrap.b32 	%r306, %r305, %r305, 1;
	xor.b32  	%r307, %r242, %r298;
	xor.b32  	%r308, %r307, %r170;
	xor.b32  	%r309, %r308, %r146;
	shf.l.wrap.b32 	%r310, %r309, %r309, 1;
	xor.b32  	%r311, %r250, %r302;
	xor.b32  	%r312, %r311, %r178;
	xor.b32  	%r313, %r312, %r154;
	shf.l.wrap.b32 	%r314, %r313, %r313, 1;
	st.local.v4.u32 	[%rd4+64], {%r302, %r306, %r310, %r314};
	xor.b32  	%r315, %r266, %r306;
	xor.b32  	%r316, %r315, %r194;
	xor.b32  	%r317, %r316, %r170;
	shf.l.wrap.b32 	%r318, %r317, %r317, 1;
	xor.b32  	%r319, %r274, %r310;
	xor.b32  	%r320, %r319, %r202;
	xor.b32  	%r321, %r320, %r178;
	shf.l.wrap.b32 	%r322, %r321, %r321, 1;
	xor.b32  	%r323, %r290, %r314;
	xor.b32  	%r324, %r323, %r218;
	xor.b32  	%r325, %r324, %r194;
	shf.l.wrap.b32 	%r326, %r325, %r325, 1;
	xor.b32  	%r327, %r298, %r318;
	xor.b32  	%r328, %r327, %r226;
	xor.b32  	%r329, %r328, %r202;
	shf.l.wrap.b32 	%r330, %r329, %r329, 1;
	st.local.v4.u32 	[%rd4+80], {%r318, %r322, %r326, %r330};
	xor.b32  	%r331, %r302, %r322;
	xor.b32  	%r332, %r331, %r242;
	xor.b32  	%r333, %r332, %r218;
	shf.l.wrap.b32 	%r334, %r333, %r333, 1;
	xor.b32  	%r335, %r306, %r326;
	xor.b32  	%r336, %r335, %r250;
	xor.b32  	%r337, %r336, %r226;
	shf.l.wrap.b32 	%r338, %r337, %r337, 1;
	xor.b32  	%r339, %r310, %r330;
	xor.b32  	%r340, %r339, %r266;
	xor.b32  	%r341, %r340, %r242;
	shf.l.wrap.b32 	%r342, %r341, %r341, 1;
	xor.b32  	%r343, %r314, %r334;
	xor.b32  	%r344, %r343, %r274;
	xor.b32  	%r345, %r344, %r250;
	shf.l.wrap.b32 	%r346, %r345, %r345, 1;
	st.local.v4.u32 	[%rd4+96], {%r334, %r338, %r342, %r346};
	xor.b32  	%r347, %r318, %r338;
	xor.b32  	%r348, %r347, %r290;
	xor.b32  	%r349, %r348, %r266;
	shf.l.wrap.b32 	%r350, %r349, %r349, 1;
	xor.b32  	%r351, %r322, %r342;
	xor.b32  	%r352, %r351, %r298;
	xor.b32  	%r353, %r352, %r274;
	shf.l.wrap.b32 	%r354, %r353, %r353, 1;
	xor.b32  	%r355, %r326, %r346;
	xor.b32  	%r356, %r355, %r302;
	xor.b32  	%r357, %r356, %r290;
	shf.l.wrap.b32 	%r358, %r357, %r357, 1;
	xor.b32  	%r359, %r330, %r350;
	xor.b32  	%r360, %r359, %r306;
	xor.b32  	%r361, %r360, %r298;
	shf.l.wrap.b32 	%r362, %r361, %r361, 1;
	st.local.v4.u32 	[%rd4+112], {%r350, %r354, %r358, %r362};
	xor.b32  	%r363, %r334, %r354;
	xor.b32  	%r364, %r363, %r310;
	xor.b32  	%r365, %r364, %r302;
	shf.l.wrap.b32 	%r366, %r365, %r365, 1;
	xor.b32  	%r367, %r338, %r358;
	xor.b32  	%r368, %r367, %r314;
	xor.b32  	%r369, %r368, %r306;
	shf.l.wrap.b32 	%r370, %r369, %r369, 1;
	xor.b32  	%r371, %r342, %r362;
	xor.b32  	%r372, %r371, %r318;
	xor.b32  	%r373, %r372, %r310;
	shf.l.wrap.b32 	%r374, %r373, %r373, 1;
	xor.b32  	%r375, %r346, %r366;
	xor.b32  	%r376, %r375, %r322;
	xor.b32  	%r377, %r376, %r314;
	shf.l.wrap.b32 	%r378, %r377, %r377, 1;
	st.local.v4.u32 	[%rd4+128], {%r366, %r370, %r374, %r378};
	xor.b32  	%r379, %r350, %r370;
	xor.b32  	%r380, %r379, %r326;
	xor.b32  	%r381, %r380, %r318;
	shf.l.wrap.b32 	%r382, %r381, %r381, 1;
	xor.b32  	%r383, %r354, %r374;
	xor.b32  	%r384, %r383, %r330;
	xor.b32  	%r385, %r384, %r322;
	shf.l.wrap.b32 	%r386, %r385, %r385, 1;
	xor.b32  	%r387, %r358, %r378;
	xor.b32  	%r388, %r387, %r334;
	xor.b32  	%r389, %r388, %r326;
	shf.l.wrap.b32 	%r390, %r389, %r389, 1;
	xor.b32  	%r391, %r362, %r382;
	xor.b32  	%r392, %r391, %r338;
	xor.b32  	%r393, %r392, %r330;
	shf.l.wrap.b32 	%r394, %r393, %r393, 1;
	st.local.v4.u32 	[%rd4+144], {%r382, %r386, %r390, %r394};
	xor.b32  	%r395, %r366, %r386;
	xor.b32  	%r396, %r395, %r342;
	xor.b32  	%r397, %r396, %r334;
	shf.l.wrap.b32 	%r398, %r397, %r397, 1;
	xor.b32  	%r399, %r370, %r390;
	xor.b32  	%r400, %r399, %r346;
	xor.b32  	%r401, %r400, %r338;
	shf.l.wrap.b32 	%r402, %r401, %r401, 1;
	xor.b32  	%r403, %r374, %r394;
	xor.b32  	%r404, %r403, %r350;
	xor.b32  	%r405, %r404, %r342;
	shf.l.wrap.b32 	%r406, %r405, %r405, 1;
	xor.b32  	%r407, %r378, %r398;
	xor.b32  	%r408, %r407, %r354;
	xor.b32  	%r409, %r408, %r346;
	shf.l.wrap.b32 	%r410, %r409, %r409, 1;
	st.local.v4.u32 	[%rd4+160], {%r398, %r402, %r406, %r410};
	xor.b32  	%r411, %r382, %r402;
	xor.b32  	%r412, %r411, %r358;
	xor.b32  	%r413, %r412, %r350;
	shf.l.wrap.b32 	%r414, %r413, %r413, 1;
	xor.b32  	%r415, %r386, %r406;
	xor.b32  	%r416, %r415, %r362;
	xor.b32  	%r417, %r416, %r354;
	shf.l.wrap.b32 	%r418, %r417, %r417, 1;
	xor.b32  	%r419, %r390, %r410;
	xor.b32  	%r420, %r419, %r366;
	xor.b32  	%r421, %r420, %r358;
	shf.l.wrap.b32 	%r422, %r421, %r421, 1;
	xor.b32  	%r423, %r394, %r414;
	xor.b32  	%r424, %r423, %r370;
	xor.b32  	%r425, %r424, %r362;
	shf.l.wrap.b32 	%r426, %r425, %r425, 1;
	st.local.v4.u32 	[%rd4+176], {%r414, %r418, %r422, %r426};
	xor.b32  	%r427, %r398, %r418;
	xor.b32  	%r428, %r427, %r374;
	xor.b32  	%r429, %r428, %r366;
	shf.l.wrap.b32 	%r430, %r429, %r429, 1;
	xor.b32  	%r431, %r402, %r422;
	xor.b32  	%r432, %r431, %r378;
	xor.b32  	%r433, %r432, %r370;
	shf.l.wrap.b32 	%r434, %r433, %r433, 1;
	xor.b32  	%r435, %r406, %r426;
	xor.b32  	%r436, %r435, %r382;
	xor.b32  	%r437, %r436, %r374;
	shf.l.wrap.b32 	%r438, %r437, %r437, 1;
	xor.b32  	%r439, %r410, %r430;
	xor.b32  	%r440, %r439, %r386;
	xor.b32  	%r441, %r440, %r378;
	shf.l.wrap.b32 	%r442, %r441, %r441, 1;
	st.local.v4.u32 	[%rd4+192], {%r430, %r434, %r438, %r442};
	xor.b32  	%r443, %r414, %r434;
	xor.b32  	%r444, %r443, %r390;
	xor.b32  	%r445, %r444, %r382;
	shf.l.wrap.b32 	%r446, %r445, %r445, 1;
	xor.b32  	%r447, %r418, %r438;
	xor.b32  	%r448, %r447, %r394;
	xor.b32  	%r449, %r448, %r386;
	shf.l.wrap.b32 	%r450, %r449, %r449, 1;
	xor.b32  	%r451, %r422, %r442;
	xor.b32  	%r452, %r451, %r398;
	xor.b32  	%r453, %r452, %r390;
	shf.l.wrap.b32 	%r454, %r453, %r453, 1;
	xor.b32  	%r455, %r426, %r446;
	xor.b32  	%r456, %r455, %r402;
	xor.b32  	%r457, %r456, %r394;
	shf.l.wrap.b32 	%r458, %r457, %r457, 1;
	st.local.v4.u32 	[%rd4+208], {%r446, %r450, %r454, %r458};
	xor.b32  	%r459, %r430, %r450;
	xor.b32  	%r460, %r459, %r406;
	xor.b32  	%r461, %r460, %r398;
	shf.l.wrap.b32 	%r462, %r461, %r461, 1;
	xor.b32  	%r463, %r434, %r454;
	xor.b32  	%r464, %r463, %r410;
	xor.b32  	%r465, %r464, %r402;
	shf.l.wrap.b32 	%r466, %r465, %r465, 1;
	xor.b32  	%r467, %r438, %r458;
	xor.b32  	%r468, %r467, %r414;
	xor.b32  	%r469, %r468, %r406;
	shf.l.wrap.b32 	%r470, %r469, %r469, 1;
	xor.b32  	%r471, %r442, %r462;
	xor.b32  	%r472, %r471, %r418;
	xor.b32  	%r473, %r472, %r410;
	shf.l.wrap.b32 	%r474, %r473, %r473, 1;
	st.local.v4.u32 	[%rd4+224], {%r462, %r466, %r470, %r474};
	xor.b32  	%r475, %r446, %r466;
	xor.b32  	%r476, %r475, %r422;
	xor.b32  	%r477, %r476, %r414;
	shf.l.wrap.b32 	%r478, %r477, %r477, 1;
	xor.b32  	%r479, %r450, %r470;
	xor.b32  	%r480, %r479, %r426;
	xor.b32  	%r481, %r480, %r418;
	shf.l.wrap.b32 	%r482, %r481, %r481, 1;
	xor.b32  	%r483, %r454, %r474;
	xor.b32  	%r484, %r483, %r430;
	xor.b32  	%r485, %r484, %r422;
	shf.l.wrap.b32 	%r486, %r485, %r485, 1;
	xor.b32  	%r487, %r458, %r478;
	xor.b32  	%r488, %r487, %r434;
	xor.b32  	%r489, %r488, %r426;
	shf.l.wrap.b32 	%r490, %r489, %r489, 1;
	st.local.v4.u32 	[%rd4+240], {%r478, %r482, %r486, %r490};
	xor.b32  	%r491, %r462, %r482;
	xor.b32  	%r492, %r491, %r438;
	xor.b32  	%r493, %r492, %r430;
	shf.l.wrap.b32 	%r494, %r493, %r493, 1;
	xor.b32  	%r495, %r466, %r486;
	xor.b32  	%r496, %r495, %r442;
	xor.b32  	%r497, %r496, %r434;
	shf.l.wrap.b32 	%r498, %r497, %r497, 1;
	xor.b32  	%r499, %r470, %r490;
	xor.b32  	%r500, %r499, %r446;
	xor.b32  	%r501, %r500, %r438;
	shf.l.wrap.b32 	%r502, %r501, %r501, 1;
	xor.b32  	%r503, %r474, %r494;
	xor.b32  	%r504, %r503, %r450;
	xor.b32  	%r505, %r504, %r442;
	shf.l.wrap.b32 	%r506, %r505, %r505, 1;
	st.local.v4.u32 	[%rd4+256], {%r494, %r498, %r502, %r506};
	xor.b32  	%r507, %r478, %r498;
	xor.b32  	%r508, %r507, %r454;
	xor.b32  	%r509, %r508, %r446;
	shf.l.wrap.b32 	%r510, %r509, %r509, 1;
	xor.b32  	%r511, %r482, %r502;
	xor.b32  	%r512, %r511, %r458;
	xor.b32  	%r513, %r512, %r450;
	shf.l.wrap.b32 	%r514, %r513, %r513, 1;
	xor.b32  	%r515, %r486, %r506;
	xor.b32  	%r516, %r515, %r462;
	xor.b32  	%r517, %r516, %r454;
	shf.l.wrap.b32 	%r518, %r517, %r517, 1;
	xor.b32  	%r519, %r490, %r510;
	xor.b32  	%r520, %r519, %r466;
	xor.b32  	%r521, %r520, %r458;
	shf.l.wrap.b32 	%r522, %r521, %r521, 1;
	st.local.v4.u32 	[%rd4+272], {%r510, %r514, %r518, %r522};
	xor.b32  	%r523, %r494, %r514;
	xor.b32  	%r524, %r523, %r470;
	xor.b32  	%r525, %r524, %r462;
	shf.l.wrap.b32 	%r526, %r525, %r525, 1;
	xor.b32  	%r527, %r498, %r518;
	xor.b32  	%r528, %r527, %r474;
	xor.b32  	%r529, %r528, %r466;
	shf.l.wrap.b32 	%r530, %r529, %r529, 1;
	xor.b32  	%r531, %r502, %r522;
	xor.b32  	%r532, %r531, %r478;
	xor.b32  	%r533, %r532, %r470;
	shf.l.wrap.b32 	%r534, %r533, %r533, 1;
	xor.b32  	%r535, %r506, %r526;
	xor.b32  	%r536, %r535, %r482;
	xor.b32  	%r537, %r536, %r474;
	shf.l.wrap.b32 	%r538, %r537, %r537, 1;
	st.local.v4.u32 	[%rd4+288], {%r526, %r530, %r534, %r538};
	xor.b32  	%r539, %r510, %r530;
	xor.b32  	%r540, %r539, %r486;
	xor.b32  	%r541, %r540, %r478;
	shf.l.wrap.b32 	%r542, %r541, %r541, 1;
	xor.b32  	%r543, %r514, %r534;
	xor.b32  	%r544, %r543, %r490;
	xor.b32  	%r545, %r544, %r482;
	shf.l.wrap.b32 	%r546, %r545, %r545, 1;
	xor.b32  	%r547, %r518, %r538;
	xor.b32  	%r548, %r547, %r494;
	xor.b32  	%r549, %r548, %r486;
	shf.l.wrap.b32 	%r550, %r549, %r549, 1;
	xor.b32  	%r551, %r522, %r542;
	xor.b32  	%r552, %r551, %r498;
	xor.b32  	%r553, %r552, %r490;
	shf.l.wrap.b32 	%r554, %r553, %r553, 1;
	st.local.v4.u32 	[%rd4+304], {%r542, %r546, %r550, %r554};
	mov.b32 	%r1185, 0;
	mov.u32 	%r1192, %r1197;
	mov.u32 	%r1191, %r1196;
	mov.u32 	%r1188, %r1195;
	mov.u32 	%r1189, %r1194;
	mov.u32 	%r1190, %r1193;
$L__BB0_19:
	mov.u32 	%r17, %r1190;
	mov.u32 	%r16, %r1189;
	mov.u32 	%r1190, %r1188;
	mov.u32 	%r14, %r1191;
	mov.u32 	%r13, %r1192;
	setp.gt.u32 	%p15, %r1185, 19;
	mul.wide.u32 	%rd110, %r1185, 4;
	add.s64 	%rd31, %rd4, %rd110;
	@%p15 bra 	$L__BB0_21;
	shf.l.wrap.b32 	%r578, %r13, %r13, 5;
	and.b32  	%r579, %r14, %r1190;
	not.b32 	%r580, %r14;
	and.b32  	%r581, %r16, %r580;
	or.b32  	%r582, %r579, %r581;
	ld.local.u32 	%r583, [%rd31];
	add.s32 	%r584, %r17, %r582;
	add.s32 	%r585, %r584, %r578;
	add.s32 	%r586, %r585, %r583;
	add.s32 	%r1191, %r586, 1518500249;
	bra.uni 	$L__BB0_26;
$L__BB0_21:
	setp.gt.u32 	%p16, %r1185, 39;
	@%p16 bra 	$L__BB0_23;
	shf.l.wrap.b32 	%r571, %r13, %r13, 5;
	xor.b32  	%r572, %r1190, %r16;
	xor.b32  	%r573, %r572, %r14;
	ld.local.u32 	%r574, [%rd31];
	add.s32 	%r575, %r17, %r573;
	add.s32 	%r576, %r575, %r571;
	add.s32 	%r577, %r576, %r574;
	add.s32 	%r1191, %r577, 1859775393;
	bra.uni 	$L__BB0_26;
$L__BB0_23:
	setp.gt.u32 	%p17, %r1185, 59;
	@%p17 bra 	$L__BB0_25;
	shf.l.wrap.b32 	%r562, %r13, %r13, 5;
	or.b32  	%r563, %r1190, %r16;
	and.b32  	%r564, %r14, %r563;
	and.b32  	%r565, %r1190, %r16;
	or.b32  	%r566, %r564, %r565;
	ld.local.u32 	%r567, [%rd31];
	add.s32 	%r568, %r17, %r566;
	add.s32 	%r569, %r568, %r562;
	add.s32 	%r570, %r569, %r567;
	add.s32 	%r1191, %r570, -1894007588;
	bra.uni 	$L__BB0_26;
$L__BB0_25:
	shf.l.wrap.b32 	%r555, %r13, %r13, 5;
	xor.b32  	%r556, %r1190, %r16;
	xor.b32  	%r557, %r556, %r14;
	ld.local.u32 	%r558, [%rd31];
	add.s32 	%r559, %r17, %r557;
	add.s32 	%r560, %r559, %r555;
	add.s32 	%r561, %r560, %r558;
	add.s32 	%r1191, %r561, -899497514;
$L__BB0_26:
	shf.l.wrap.b32 	%r1189, %r14, %r14, 30;
	setp.lt.u32 	%p18, %r1185, 19;
	@%p18 bra 	$L__BB0_32;
	setp.lt.u32 	%p19, %r1185, 39;
	@%p19 bra 	$L__BB0_31;
	setp.lt.u32 	%p20, %r1185, 59;
	@%p20 bra 	$L__BB0_30;
	shf.l.wrap.b32 	%r587, %r1191, %r1191, 5;
	xor.b32  	%r588, %r1189, %r1190;
	xor.b32  	%r589, %r588, %r13;
	ld.local.u32 	%r590, [%rd31+4];
	add.s32 	%r591, %r16, %r589;
	add.s32 	%r592, %r591, %r587;
	add.s32 	%r593, %r592, %r590;
	add.s32 	%r1192, %r593, -899497514;
	bra.uni 	$L__BB0_33;
$L__BB0_30:
	shf.l.wrap.b32 	%r594, %r1191, %r1191, 5;
	or.b32  	%r595, %r1189, %r1190;
	and.b32  	%r596, %r13, %r595;
	and.b32  	%r597, %r1189, %r1190;
	or.b32  	%r598, %r596, %r597;
	ld.local.u32 	%r599, [%rd31+4];
	add.s32 	%r600, %r16, %r598;
	add.s32 	%r601, %r600, %r594;
	add.s32 	%r602, %r601, %r599;
	add.s32 	%r1192, %r602, -1894007588;
	bra.uni 	$L__BB0_33;
$L__BB0_31:
	shf.l.wrap.b32 	%r603, %r1191, %r1191, 5;
	xor.b32  	%r604, %r1189, %r1190;
	xor.b32  	%r605, %r604, %r13;
	ld.local.u32 	%r606, [%rd31+4];
	add.s32 	%r607, %r16, %r605;
	add.s32 	%r608, %r607, %r603;
	add.s32 	%r609, %r608, %r606;
	add.s32 	%r1192, %r609, 1859775393;
	bra.uni 	$L__BB0_33;
$L__BB0_32:
	shf.l.wrap.b32 	%r610, %r1191, %r1191, 5;
	and.b32  	%r611, %r13, %r1189;
	not.b32 	%r612, %r13;
	and.b32  	%r613, %r1190, %r612;
	or.b32  	%r614, %r611, %r613;
	ld.local.u32 	%r615, [%rd31+4];
	add.s32 	%r616, %r16, %r614;
	add.s32 	%r617, %r616, %r610;
	add.s32 	%r618, %r617, %r615;
	add.s32 	%r1192, %r618, 1518500249;
$L__BB0_33:
	shf.l.wrap.b32 	%r1188, %r13, %r13, 30;
	add.s32 	%r1185, %r1185, 2;
	setp.ne.s32 	%p21, %r1185, 80;
	@%p21 bra 	$L__BB0_19;
	add.s32 	%r1197, %r1197, %r1192;
	add.s32 	%r1196, %r1196, %r1191;
	add.s32 	%r1195, %r1195, %r1188;
	add.s32 	%r1194, %r1194, %r1189;
	add.s32 	%r1193, %r1193, %r1190;
$L__BB0_35:
	add.s64 	%rd32, %rd138, -1;
	setp.ne.s64 	%p22, %rd138, 0;
	mov.u64 	%rd138, %rd32;
	@%p22 bra 	$L__BB0_17;
	st.local.v2.u32 	[%rd5], {%r1197, %r1196};
	st.local.v2.u32 	[%rd5+8], {%r1195, %r1194};
	st.local.u32 	[%rd5+16], %r1193;
	add.s64 	%rd111, %rd5, %rd30;
	mov.b16 	%rs49, 128;
	st.local.u8 	[%rd111+32], %rs49;
	add.s64 	%rd139, %rd27, 2;
	st.local.u64 	[%rd5+24], %rd139;
	and.b64  	%rd112, %rd139, 63;
	setp.eq.s64 	%p23, %rd112, 56;
	@%p23 bra 	$L__BB0_39;
$L__BB0_37:
	and.b64  	%rd113, %rd139, 63;
	add.s64 	%rd114, %rd5, %rd113;
	mov.b16 	%rs50, 0;
	st.local.u8 	[%rd114+32], %rs50;
	add.s64 	%rd139, %rd139, 1;
	and.b64  	%rd115, %rd139, 63;
	setp.eq.s64 	%p24, %rd115, 56;
	@%p24 bra 	$L__BB0_38;
	bra.uni 	$L__BB0_37;
$L__BB0_38:
	st.local.u64 	[%rd5+24], %rd139;
$L__BB0_39:
	shl.b64 	%rd116, %rd137, 3;
	shr.u64 	%rd117, %rd137, 5;
	shr.u64 	%rd118, %rd137, 13;
	shr.u64 	%rd119, %rd137, 21;
	shr.u64 	%rd120, %rd137, 29;
	shr.u64 	%rd121, %rd116, 40;
	shr.u64 	%rd122, %rd116, 48;
	shr.u64 	%rd123, %rd116, 56;
	cvt.u32.u64 	%r620, %rd117;
	cvt.u32.u64 	%r621, %rd116;
	prmt.b32 	%r622, %r620, %r621, 0x3340U;
	cvt.u32.u64 	%r623, %rd119;
	cvt.u32.u64 	%r624, %rd118;
	prmt.b32 	%r625, %r623, %r624, 0x3340U;
	prmt.b32 	%r626, %r625, %r622, 0x5410U;
	cvt.u32.u64 	%r627, %rd121;
	cvt.u32.u64 	%r628, %rd120;
	prmt.b32 	%r629, %r627, %r628, 0x3340U;
	cvt.u32.u64 	%r630, %rd123;
	cvt.u32.u64 	%r631, %rd122;
	prmt.b32 	%r632, %r630, %r631, 0x3340U;
	prmt.b32 	%r633, %r632, %r629, 0x5410U;
	st.local.v2.b32 	[%rd5+88], {%r633, %r626};
	ld.local.v2.b32 	{%r634, %r635}, [%rd5+32];
	bfe.u32 	%r636, %r635, 16, 8;
	cvt.u16.u32 	%rs51, %r636;
	bfe.u32 	%r637, %r635, 8, 8;
	bfe.u32 	%r638, %r635, 0, 8;
	bfe.u32 	%r639, %r634, 16, 8;
	cvt.u16.u32 	%rs52, %r639;
	bfe.u32 	%r640, %r634, 8, 8;
	bfe.u32 	%r641, %r634, 0, 8;
	shl.b32 	%r642, %r641, 24;
	shl.b32 	%r643, %r640, 16;
	and.b32  	%r644, %r643, 16711680;
	or.b32  	%r645, %r644, %r642;
	and.b16  	%rs53, %rs52, 255;
	mul.wide.u16 	%r646, %rs53, 256;
	or.b32  	%r647, %r645, %r646;
	bfe.u32 	%r648, %r634, 24, 8;
	or.b32  	%r649, %r647, %r648;
	shl.b32 	%r650, %r638, 24;
	shl.b32 	%r651, %r637, 16;
	and.b32  	%r652, %r651, 16711680;
	or.b32  	%r653, %r652, %r650;
	and.b16  	%rs54, %rs51, 255;
	mul.wide.u16 	%r654, %rs54, 256;
	or.b32  	%r655, %r653, %r654;
	bfe.u32 	%r656, %r635, 24, 8;
	or.b32  	%r657, %r655, %r656;
	ld.local.v2.b32 	{%r658, %r659}, [%rd5+40];
	bfe.u32 	%r660, %r659, 16, 8;
	cvt.u16.u32 	%rs55, %r660;
	bfe.u32 	%r661, %r659, 8, 8;
	bfe.u32 	%r662, %r659, 0, 8;
	bfe.u32 	%r663, %r658, 16, 8;
	cvt.u16.u32 	%rs56, %r663;
	bfe.u32 	%r664, %r658, 8, 8;
	bfe.u32 	%r665, %r658, 0, 8;
	shl.b32 	%r666, %r665, 24;
	shl.b32 	%r667, %r664, 16;
	and.b32  	%r668, %r667, 16711680;
	or.b32  	%r669, %r668, %r666;
	and.b16  	%rs57, %rs56, 255;
	mul.wide.u16 	%r670, %rs57, 256;
	or.b32  	%r671, %r669, %r670;
	bfe.u32 	%r672, %r658, 24, 8;
	or.b32  	%r673, %r671, %r672;
	shl.b32 	%r674, %r662, 24;
	shl.b32 	%r675, %r661, 16;
	and.b32  	%r676, %r675, 16711680;
	or.b32  	%r677, %r676, %r674;
	and.b16  	%rs58, %rs55, 255;
	mul.wide.u16 	%r678, %rs58, 256;
	or.b32  	%r679, %r677, %r678;
	bfe.u32 	%r680, %r659, 24, 8;
	or.b32  	%r681, %r679, %r680;
	st.local.v4.u32 	[%rd3], {%r649, %r657, %r673, %r681};
	ld.local.v2.b32 	{%r682, %r683}, [%rd5+48];
	bfe.u32 	%r684, %r683, 16, 8;
	cvt.u16.u32 	%rs59, %r684;
	bfe.u32 	%r685, %r683, 8, 8;
	bfe.u32 	%r686, %r683, 0, 8;
	bfe.u32 	%r687, %r682, 16, 8;
	cvt.u16.u32 	%rs60, %r687;
	bfe.u32 	%r688, %r682, 8, 8;
	bfe.u32 	%r689, %r682, 0, 8;
	shl.b32 	%r690, %r689, 24;
	shl.b32 	%r691, %r688, 16;
	and.b32  	%r692, %r691, 16711680;
	or.b32  	%r693, %r692, %r690;
	and.b16  	%rs61, %rs60, 255;
	mul.wide.u16 	%r694, %rs61, 256;
	or.b32  	%r695, %r693, %r694;
	bfe.u32 	%r696, %r682, 24, 8;
	or.b32  	%r697, %r695, %r696;
	shl.b32 	%r698, %r686, 24;
	shl.b32 	%r699, %r685, 16;
	and.b32  	%r700, %r699, 16711680;
	or.b32  	%r701, %r700, %r698;
	and.b16  	%rs62, %rs59, 255;
	mul.wide.u16 	%r702, %rs62, 256;
	or.b32  	%r703, %r701, %r702;
	bfe.u32 	%r704, %r683, 24, 8;
	or.b32  	%r705, %r703, %r704;
	ld.local.v2.b32 	{%r706, %r707}, [%rd5+56];
	bfe.u32 	%r708, %r707, 16, 8;
	cvt.u16.u32 	%rs63, %r708;
	bfe.u32 	%r709, %r707, 8, 8;
	bfe.u32 	%r710, %r707, 0, 8;
	bfe.u32 	%r711, %r706, 16, 8;
	cvt.u16.u32 	%rs64, %r711;
	bfe.u32 	%r712, %r706, 8, 8;
	bfe.u32 	%r713, %r706, 0, 8;
	shl.b32 	%r714, %r713, 24;
	shl.b32 	%r715, %r712, 16;
	and.b32  	%r716, %r715, 16711680;
	or.b32  	%r717, %r716, %r714;
	and.b16  	%rs65, %rs64, 255;
	mul.wide.u16 	%r718, %rs65, 256;
	or.b32  	%r719, %r717, %r718;
	bfe.u32 	%r720, %r706, 24, 8;
	or.b32  	%r721, %r719, %r720;
	shl.b32 	%r722, %r710, 24;
	shl.b32 	%r723, %r709, 16;
	and.b32  	%r724, %r723, 16711680;
	or.b32  	%r725, %r724, %r722;
	and.b16  	%rs66, %rs63, 255;
	mul.wide.u16 	%r726, %rs66, 256;
	or.b32  	%r727, %r725, %r726;
	bfe.u32 	%r728, %r707, 24, 8;
	or.b32  	%r729, %r727, %r728;
	st.local.v4.u32 	[%rd3+16], {%r697, %r705, %r721, %r729};
	ld.local.v2.b32 	{%r730, %r731}, [%rd5+64];
	bfe.u32 	%r732, %r731, 16, 8;
	cvt.u16.u32 	%rs67, %r732;
	bfe.u32 	%r733, %r731, 8, 8;
	bfe.u32 	%r734, %r731, 0, 8;
	bfe.u32 	%r735, %r730, 16, 8;
	cvt.u16.u32 	%rs68, %r735;
	bfe.u32 	%r736, %r730, 8, 8;
	bfe.u32 	%r737, %r730, 0, 8;
	shl.b32 	%r738, %r737, 24;
	shl.b32 	%r739, %r736, 16;
	and.b32  	%r740, %r739, 16711680;
	or.b32  	%r741, %r740, %r738;
	and.b16  	%rs69, %rs68, 255;
	mul.wide.u16 	%r742, %rs69, 256;
	or.b32  	%r743, %r741, %r742;
	bfe.u32 	%r744, %r730, 24, 8;
	or.b32  	%r745, %r743, %r744;
	shl.b32 	%r746, %r734, 24;
	shl.b32 	%r747, %r733, 16;
	and.b32  	%r748, %r747, 16711680;
	or.b32  	%r749, %r748, %r746;
	and.b16  	%rs70, %rs67, 255;
	mul.wide.u16 	%r750, %rs70, 256;
	or.b32  	%r751, %r749, %r750;
	bfe.u32 	%r752, %r731, 24, 8;
	or.b32  	%r753, %r751, %r752;
	ld.local.v2.b32 	{%r754, %r755}, [%rd5+72];
	bfe.u32 	%r756, %r755, 16, 8;
	cvt.u16.u32 	%rs71, %r756;
	bfe.u32 	%r757, %r755, 8, 8;
	bfe.u32 	%r758, %r755, 0, 8;
	bfe.u32 	%r759, %r754, 16, 8;
	cvt.u16.u32 	%rs72, %r759;
	bfe.u32 	%r760, %r754, 8, 8;
	bfe.u32 	%r761, %r754, 0, 8;
	shl.b32 	%r762, %r761, 24;
	shl.b32 	%r763, %r760, 16;
	and.b32  	%r764, %r763, 16711680;
	or.b32  	%r765, %r764, %r762;
	and.b16  	%rs73, %rs72, 255;
	mul.wide.u16 	%r766, %rs73, 256;
	or.b32  	%r767, %r765, %r766;
	bfe.u32 	%r768, %r754, 24, 8;
	or.b32  	%r769, %r767, %r768;
	shl.b32 	%r770, %r758, 24;
	shl.b32 	%r771, %r757, 16;
	and.b32  	%r772, %r771, 16711680;
	or.b32  	%r773, %r772, %r770;
	and.b16  	%rs74, %rs71, 255;
	mul.wide.u16 	%r774, %rs74, 256;
	or.b32  	%r775, %r773, %r774;
	bfe.u32 	%r776, %r755, 24, 8;
	or.b32  	%r777, %r775, %r776;
	st.local.v4.u32 	[%rd3+32], {%r745, %r753, %r769, %r777};
	ld.local.v2.b32 	{%r778, %r779}, [%rd5+80];
	bfe.u32 	%r780, %r779, 16, 8;
	cvt.u16.u32 	%rs75, %r780;
	bfe.u32 	%r781, %r779, 8, 8;
	bfe.u32 	%r782, %r779, 0, 8;
	bfe.u32 	%r783, %r778, 16, 8;
	cvt.u16.u32 	%rs76, %r783;
	bfe.u32 	%r784, %r778, 8, 8;
	bfe.u32 	%r785, %r778, 0, 8;
	shl.b32 	%r786, %r785, 24;
	shl.b32 	%r787, %r784, 16;
	and.b32  	%r788, %r787, 16711680;
	or.b32  	%r789, %r788, %r786;
	and.b16  	%rs77, %rs76, 255;
	mul.wide.u16 	%r790, %rs77, 256;
	or.b32  	%r791, %r789, %r790;
	bfe.u32 	%r792, %r778, 24, 8;
	or.b32  	%r793, %r791, %r792;
	shl.b32 	%r794, %r782, 24;
	shl.b32 	%r795, %r781, 16;
	and.b32  	%r796, %r795, 16711680;
	or.b32  	%r797, %r796, %r794;
	and.b16  	%rs78, %rs75, 255;
	mul.wide.u16 	%r798, %rs78, 256;
	or.b32  	%r799, %r797, %r798;
	bfe.u32 	%r800, %r779, 24, 8;
	or.b32  	%r801, %r799, %r800;
	shl.b32 	%r802, %r630, 24;
	shl.b32 	%r803, %r631, 16;
	and.b32  	%r804, %r803, 16711680;
	or.b32  	%r805, %r804, %r802;
	shl.b32 	%r806, %r627, 8;
	and.b32  	%r807, %r806, 65280;
	or.b32  	%r808, %r805, %r807;
	and.b32  	%r809, %r628, 255;
	or.b32  	%r810, %r808, %r809;
	shl.b32 	%r811, %r623, 24;
	shl.b32 	%r812, %r624, 16;
	and.b32  	%r813, %r812, 16711680;
	or.b32  	%r814, %r813, %r811;
	shl.b32 	%r815, %r620, 8;
	and.b32  	%r816, %r815, 65280;
	or.b32  	%r817, %r814, %r816;
	and.b32  	%r818, %r621, 248;
	or.b32  	%r819, %r817, %r818;
	st.local.v4.u32 	[%rd3+48], {%r793, %r801, %r810, %r819};
	xor.b32  	%r820, %r745, %r801;
	xor.b32  	%r821, %r820, %r673;
	xor.b32  	%r822, %r821, %r649;
	shf.l.wrap.b32 	%r823, %r822, %r822, 1;
	xor.b32  	%r824, %r753, %r810;
	xor.b32  	%r825, %r824, %r681;
	xor.b32  	%r826, %r825, %r657;
	shf.l.wrap.b32 	%r827, %r826, %r826, 1;
	xor.b32  	%r828, %r769, %r819;
	xor.b32  	%r829, %r828, %r697;
	xor.b32  	%r830, %r829, %r673;
	shf.l.wrap.b32 	%r831, %r830, %r830, 1;
	xor.b32  	%r832, %r777, %r823;
	xor.b32  	%r833, %r832, %r705;
	xor.b32  	%r834, %r833, %r681;
	shf.l.wrap.b32 	%r835, %r834, %r834, 1;
	st.local.v4.u32 	[%rd3+64], {%r823, %r827, %r831, %r835};
	xor.b32  	%r836, %r793, %r827;
	xor.b32  	%r837, %r836, %r721;
	xor.b32  	%r838, %r837, %r697;
	shf.l.wrap.b32 	%r839, %r838, %r838, 1;
	xor.b32  	%r840, %r801, %r831;
	xor.b32  	%r841, %r840, %r729;
	xor.b32  	%r842, %r841, %r705;
	shf.l.wrap.b32 	%r843, %r842, %r842, 1;
	xor.b32  	%r844, %r810, %r835;
	xor.b32  	%r845, %r844, %r745;
	xor.b32  	%r846, %r845, %r721;
	shf.l.wrap.b32 	%r847, %r846, %r846, 1;
	xor.b32  	%r848, %r819, %r839;
	xor.b32  	%r849, %r848, %r753;
	xor.b32  	%r850, %r849, %r729;
	shf.l.wrap.b32 	%r851, %r850, %r850, 1;
	st.local.v4.u32 	[%rd3+80], {%r839, %r843, %r847, %r851};
	xor.b32  	%r852, %r823, %r843;
	xor.b32  	%r853, %r852, %r769;
	xor.b32  	%r854, %r853, %r745;
	shf.l.wrap.b32 	%r855, %r854, %r854, 1;
	xor.b32  	%r856, %r827, %r847;
	xor.b32  	%r857, %r856, %r777;
	xor.b32  	%r858, %r857, %r753;
	shf.l.wrap.b32 	%r859, %r858, %r858, 1;
	xor.b32  	%r860, %r831, %r851;
	xor.b32  	%r861, %r860, %r793;
	xor.b32  	%r862, %r861, %r769;
	shf.l.wrap.b32 	%r863, %r862, %r862, 1;
	xor.b32  	%r864, %r835, %r855;
	xor.b32  	%r865, %r864, %r801;
	xor.b32  	%r866, %r865, %r777;
	shf.l.wrap.b32 	%r867, %r866, %r866, 1;
	st.local.v4.u32 	[%rd3+96], {%r855, %r859, %r863, %r867};
	xor.b32  	%r868, %r839, %r859;
	xor.b32  	%r869, %r868, %r810;
	xor.b32  	%r870, %r869, %r793;
	shf.l.wrap.b32 	%r871, %r870, %r870, 1;
	xor.b32  	%r872, %r843, %r863;
	xor.b32  	%r873, %r872, %r819;
	xor.b32  	%r874, %r873, %r801;
	shf.l.wrap.b32 	%r875, %r874, %r874, 1;
	xor.b32  	%r876, %r847, %r867;
	xor.b32  	%r877, %r876, %r823;
	xor.b32  	%r878, %r877, %r810;
	shf.l.wrap.b32 	%r879, %r878, %r878, 1;
	xor.b32  	%r880, %r851, %r871;
	xor.b32  	%r881, %r880, %r827;
	xor.b32  	%r882, %r881, %r819;
	shf.l.wrap.b32 	%r883, %r882, %r882, 1;
	st.local.v4.u32 	[%rd3+112], {%r871, %r875, %r879, %r883};
	xor.b32  	%r884, %r855, %r875;
	xor.b32  	%r885, %r884, %r831;
	xor.b32  	%r886, %r885, %r823;
	shf.l.wrap.b32 	%r887, %r886, %r886, 1;
	xor.b32  	%r888, %r859, %r879;
	xor.b32  	%r889, %r888, %r835;
	xor.b32  	%r890, %r889, %r827;
	shf.l.wrap.b32 	%r891, %r890, %r890, 1;
	xor.b32  	%r892, %r863, %r883;
	xor.b32  	%r893, %r892, %r839;
	xor.b32  	%r894, %r893, %r831;
	shf.l.wrap.b32 	%r895, %r894, %r894, 1;
	xor.b32  	%r896, %r867, %r887;
	xor.b32  	%r897, %r896, %r843;
	xor.b32  	%r898, %r897, %r835;
	shf.l.wrap.b32 	%r899, %r898, %r898, 1;
	st.local.v4.u32 	[%rd3+128], {%r887, %r891, %r895, %r899};
	xor.b32  	%r900, %r871, %r891;
	xor.b32  	%r901, %r900, %r847;
	xor.b32  	%r902, %r901, %r839;
	shf.l.wrap.b32 	%r903, %r902, %r902, 1;
	xor.b32  	%r904, %r875, %r895;
	xor.b32  	%r905, %r904, %r851;
	xor.b32  	%r906, %r905, %r843;
	shf.l.wrap.b32 	%r907, %r906, %r906, 1;
	xor.b32  	%r908, %r879, %r899;
	xor.b32  	%r909, %r908, %r855;
	xor.b32  	%r910, %r909, %r847;
	shf.l.wrap.b32 	%r911, %r910, %r910, 1;
	xor.b32  	%r912, %r883, %r903;
	xor.b32  	%r913, %r912, %r859;
	xor.b32  	%r914, %r913, %r851;
	shf.l.wrap.b32 	%r915, %r914, %r914, 1;
	st.local.v4.u32 	[%rd3+144], {%r903, %r907, %r911, %r915};
	xor.b32  	%r916, %r887, %r907;
	xor.b32  	%r917, %r916, %r863;
	xor.b32  	%r918, %r917, %r855;
	shf.l.wrap.b32 	%r919, %r918, %r918, 1;
	xor.b32  	%r920, %r891, %r911;
	xor.b32  	%r921, %r920, %r867;
	xor.b32  	%r922, %r921, %r859;
	shf.l.wrap.b32 	%r923, %r922, %r922, 1;
	xor.b32  	%r924, %r895, %r915;
	xor.b32  	%r925, %r924, %r871;
	xor.b32  	%r926, %r925, %r863;
	shf.l.wrap.b32 	%r927, %r926, %r926, 1;
	xor.b32  	%r928, %r899, %r919;
	xor.b32  	%r929, %r928, %r875;
	xor.b32  	%r930, %r929, %r867;
	shf.l.wrap.b32 	%r931, %r930, %r930, 1;
	st.local.v4.u32 	[%rd3+160], {%r919, %r923, %r927, %r931};
	xor.b32  	%r932, %r903, %r923;
	xor.b32  	%r933, %r932, %r879;
	xor.b32  	%r934, %r933, %r871;
	shf.l.wrap.b32 	%r935, %r934, %r934, 1;
	xor.b32  	%r936, %r907, %r927;
	xor.b32  	%r937, %r936, %r883;
	xor.b32  	%r938, %r937, %r875;
	shf.l.wrap.b32 	%r939, %r938, %r938, 1;
	xor.b32  	%r940, %r911, %r931;
	xor.b32  	%r941, %r940, %r887;
	xor.b32  	%r942, %r941, %r879;
	shf.l.wrap.b32 	%r943, %r942, %r942, 1;
	xor.b32  	%r944, %r915, %r935;
	xor.b32  	%r945, %r944, %r891;
	xor.b32  	%r946, %r945, %r883;
	shf.l.wrap.b32 	%r947, %r946, %r946, 1;
	st.local.v4.u32 	[%rd3+176], {%r935, %r939, %r943, %r947};
	xor.b32  	%r948, %r919, %r939;
	xor.b32  	%r949, %r948, %r895;
	xor.b32  	%r950, %r949, %r887;
	shf.l.wrap.b32 	%r951, %r950, %r950, 1;
	xor.b32  	%r952, %r923, %r943;
	xor.b32  	%r953, %r952, %r899;
	xor.b32  	%r954, %r953, %r891;
	shf.l.wrap.b32 	%r955, %r954, %r954, 1;
	xor.b32  	%r956, %r927, %r947;
	xor.b32  	%r957, %r956, %r903;
	xor.b32  	%r958, %r957, %r895;
	shf.l.wrap.b32 	%r959, %r958, %r958, 1;
	xor.b32  	%r960, %r931, %r951;
	xor.b32  	%r961, %r960, %r907;
	xor.b32  	%r962, %r961, %r899;
	shf.l.wrap.b32 	%r963, %r962, %r962, 1;
	st.local.v4.u32 	[%rd3+192], {%r951, %r955, %r959, %r963};
	xor.b32  	%r964, %r935, %r955;
	xor.b32  	%r965, %r964, %r911;
	xor.b32  	%r966, %r965, %r903;
	shf.l.wrap.b32 	%r967, %r966, %r966, 1;
	xor.b32  	%r968, %r939, %r959;
	xor.b32  	%r969, %r968, %r915;
	xor.b32  	%r970, %r969, %r907;
	shf.l.wrap.b32 	%r971, %r970, %r970, 1;
	xor.b32  	%r972, %r943, %r963;
	xor.b32  	%r973, %r972, %r919;
	xor.b32  	%r974, %r973, %r911;
	shf.l.wrap.b32 	%r975, %r974, %r974, 1;
	xor.b32  	%r976, %r947, %r967;
	xor.b32  	%r977, %r976, %r923;
	xor.b32  	%r978, %r977, %r915;
	shf.l.wrap.b32 	%r979, %r978, %r978, 1;
	st.local.v4.u32 	[%rd3+208], {%r967, %r971, %r975, %r979};
	xor.b32  	%r980, %r951, %r971;
	xor.b32  	%r981, %r980, %r927;
	xor.b32  	%r982, %r981, %r919;
	shf.l.wrap.b32 	%r983, %r982, %r982, 1;
	xor.b32  	%r984, %r955, %r975;
	xor.b32  	%r985, %r984, %r931;
	xor.b32  	%r986, %r985, %r923;
	shf.l.wrap.b32 	%r987, %r986, %r986, 1;
	xor.b32  	%r988, %r959, %r979;
	xor.b32  	%r989, %r988, %r935;
	xor.b32  	%r990, %r989, %r927;
	shf.l.wrap.b32 	%r991, %r990, %r990, 1;
	xor.b32  	%r992, %r963, %r983;
	xor.b32  	%r993, %r992, %r939;
	xor.b32  	%r994, %r993, %r931;
	shf.l.wrap.b32 	%r995, %r994, %r994, 1;
	st.local.v4.u32 	[%rd3+224], {%r983, %r987, %r991, %r995};
	xor.b32  	%r996, %r967, %r987;
	xor.b32  	%r997, %r996, %r943;
	xor.b32  	%r998, %r997, %r935;
	shf.l.wrap.b32 	%r999, %r998, %r998, 1;
	xor.b32  	%r1000, %r971, %r991;
	xor.b32  	%r1001, %r1000, %r947;
	xor.b32  	%r1002, %r1001, %r939;
	shf.l.wrap.b32 	%r1003, %r1002, %r1002, 1;
	xor.b32  	%r1004, %r975, %r995;
	xor.b32  	%r1005, %r1004, %r951;
	xor.b32  	%r1006, %r1005, %r943;
	shf.l.wrap.b32 	%r1007, %r1006, %r1006, 1;
	xor.b32  	%r1008, %r979, %r999;
	xor.b32  	%r1009, %r1008, %r955;
	xor.b32  	%r1010, %r1009, %r947;
	shf.l.wrap.b32 	%r1011, %r1010, %r1010, 1;
	st.local.v4.u32 	[%rd3+240], {%r999, %r1003, %r1007, %r1011};
	xor.b32  	%r1012, %r983, %r1003;
	xor.b32  	%r1013, %r1012, %r959;
	xor.b32  	%r1014, %r1013, %r951;
	shf.l.wrap.b32 	%r1015, %r1014, %r1014, 1;
	xor.b32  	%r1016, %r987, %r1007;
	xor.b32  	%r1017, %r1016, %r963;
	xor.b32  	%r1018, %r1017, %r955;
	shf.l.wrap.b32 	%r1019, %r1018, %r1018, 1;
	xor.b32  	%r1020, %r991, %r1011;
	xor.b32  	%r1021, %r1020, %r967;
	xor.b32  	%r1022, %r1021, %r959;
	shf.l.wrap.b32 	%r1023, %r1022, %r1022, 1;
	xor.b32  	%r1024, %r995, %r1015;
	xor.b32  	%r1025, %r1024, %r971;
	xor.b32  	%r1026, %r1025, %r963;
	shf.l.wrap.b32 	%r1027, %r1026, %r1026, 1;
	st.local.v4.u32 	[%rd3+256], {%r1015, %r1019, %r1023, %r1027};
	xor.b32  	%r1028, %r999, %r1019;
	xor.b32  	%r1029, %r1028, %r975;
	xor.b32  	%r1030, %r1029, %r967;
	shf.l.wrap.b32 	%r1031, %r1030, %r1030, 1;
	xor.b32  	%r1032, %r1003, %r1023;
	xor.b32  	%r1033, %r1032, %r979;
	xor.b32  	%r1034, %r1033, %r971;
	shf.l.wrap.b32 	%r1035, %r1034, %r1034, 1;
	xor.b32  	%r1036, %r1007, %r1027;
	xor.b32  	%r1037, %r1036, %r983;
	xor.b32  	%r1038, %r1037, %r975;
	shf.l.wrap.b32 	%r1039, %r1038, %r1038, 1;
	xor.b32  	%r1040, %r1011, %r1031;
	xor.b32  	%r1041, %r1040, %r987;
	xor.b32  	%r1042, %r1041, %r979;
	shf.l.wrap.b32 	%r1043, %r1042, %r1042, 1;
	st.local.v4.u32 	[%rd3+272], {%r1031, %r1035, %r1039, %r1043};
	xor.b32  	%r1044, %r1015, %r1035;
	xor.b32  	%r1045, %r1044, %r991;
	xor.b32  	%r1046, %r1045, %r983;
	shf.l.wrap.b32 	%r1047, %r1046, %r1046, 1;
	xor.b32  	%r1048, %r1019, %r1039;
	xor.b32  	%r1049, %r1048, %r995;
	xor.b32  	%r1050, %r1049, %r987;
	shf.l.wrap.b32 	%r1051, %r1050, %r1050, 1;
	xor.b32  	%r1052, %r1023, %r1043;
	xor.b32  	%r1053, %r1052, %r999;
	xor.b32  	%r1054, %r1053, %r991;
	shf.l.wrap.b32 	%r1055, %r1054, %r1054, 1;
	xor.b32  	%r1056, %r1027, %r1047;
	xor.b32  	%r1057, %r1056, %r1003;
	xor.b32  	%r1058, %r1057, %r995;
	shf.l.wrap.b32 	%r1059, %r1058, %r1058, 1;
	st.local.v4.u32 	[%rd3+288], {%r1047, %r1051, %r1055, %r1059};
	xor.b32  	%r1060, %r1031, %r1051;
	xor.b32  	%r1061, %r1060, %r1007;
	xor.b32  	%r1062, %r1061, %r999;
	shf.l.wrap.b32 	%r1063, %r1062, %r1062, 1;
	xor.b32  	%r1064, %r1035, %r1055;
	xor.b32  	%r1065, %r1064, %r1011;
	xor.b32  	%r1066, %r1065, %r1003;
	shf.l.wrap.b32 	%r1067, %r1066, %r1066, 1;
	xor.b32  	%r1068, %r1039, %r1059;
	xor.b32  	%r1069, %r1068, %r1015;
	xor.b32  	%r1070, %r1069, %r1007;
	shf.l.wrap.b32 	%r1071, %r1070, %r1070, 1;
	xor.b32  	%r1072, %r1043, %r1063;
	xor.b32  	%r1073, %r1072, %r1019;
	xor.b32  	%r1074, %r1073, %r1011;
	shf.l.wrap.b32 	%r1075, %r1074, %r1074, 1;
	st.local.v4.u32 	[%rd3+304], {%r1063, %r1067, %r1071, %r1075};
	mov.b32 	%r1198, 0;
	mov.u32 	%r1205, %r1197;
	mov.u32 	%r1204, %r1196;
	mov.u32 	%r1201, %r1195;
	mov.u32 	%r1202, %r1194;
	mov.u32 	%r1203, %r1193;
$L__BB0_40:
	mov.u32 	%r46, %r1203;
	mov.u32 	%r45, %r1202;
	mov.u32 	%r1203, %r1201;
	mov.u32 	%r43, %r1204;
	mov.u32 	%r42, %r1205;
	setp.gt.u32 	%p25, %r1198, 19;
	mul.wide.u32 	%rd124, %r1198, 4;
	add.s64 	%rd36, %rd3, %rd124;
	@%p25 bra 	$L__BB0_42;
	shf.l.wrap.b32 	%r1099, %r42, %r42, 5;
	and.b32  	%r1100, %r43, %r1203;
	not.b32 	%r1101, %r43;
	and.b32  	%r1102, %r45, %r1101;
	or.b32  	%r1103, %r1100, %r1102;
	ld.local.u32 	%r1104, [%rd36];
	add.s32 	%r1105, %r46, %r1103;
	add.s32 	%r1106, %r1105, %r1099;
	add.s32 	%r1107, %r1106, %r1104;
	add.s32 	%r1204, %r1107, 1518500249;
	bra.uni 	$L__BB0_47;
$L__BB0_42:
	setp.gt.u32 	%p26, %r1198, 39;
	@%p26 bra 	$L__BB0_44;
	shf.l.wrap.b32 	%r1092, %r42, %r42, 5;
	xor.b32  	%r1093, %r1203, %r45;
	xor.b32  	%r1094, %r1093, %r43;
	ld.local.u32 	%r1095, [%rd36];
	add.s32 	%r1096, %r46, %r1094;
	add.s32 	%r1097, %r1096, %r1092;
	add.s32 	%r1098, %r1097, %r1095;
	add.s32 	%r1204, %r1098, 1859775393;
	bra.uni 	$L__BB0_47;
$L__BB0_44:
	setp.gt.u32 	%p27, %r1198, 59;
	@%p27 bra 	$L__BB0_46;
	shf.l.wrap.b32 	%r1083, %r42, %r42, 5;
	or.b32  	%r1084, %r1203, %r45;
	and.b32  	%r1085, %r43, %r1084;
	and.b32  	%r1086, %r1203, %r45;
	or.b32  	%r1087, %r1085, %r1086;
	ld.local.u32 	%r1088, [%rd36];
	add.s32 	%r1089, %r46, %r1087;
	add.s32 	%r1090, %r1089, %r1083;
	add.s32 	%r1091, %r1090, %r1088;
	add.s32 	%r1204, %r1091, -1894007588;
	bra.uni 	$L__BB0_47;
$L__BB0_46:
	shf.l.wrap.b32 	%r1076, %r42, %r42, 5;
	xor.b32  	%r1077, %r1203, %r45;
	xor.b32  	%r1078, %r1077, %r43;
	ld.local.u32 	%r1079, [%rd36];
	add.s32 	%r1080, %r46, %r1078;
	add.s32 	%r1081, %r1080, %r1076;
	add.s32 	%r1082, %r1081, %r1079;
	add.s32 	%r1204, %r1082, -899497514;
$L__BB0_47:
	shf.l.wrap.b32 	%r1202, %r43, %r43, 30;
	setp.lt.u32 	%p28, %r1198, 19;
	@%p28 bra 	$L__BB0_53;
	setp.lt.u32 	%p29, %r1198, 39;
	@%p29 bra 	$L__BB0_52;
	setp.lt.u32 	%p30, %r1198, 59;
	@%p30 bra 	$L__BB0_51;
	shf.l.wrap.b32 	%r1108, %r1204, %r1204, 5;
	xor.b32  	%r1109, %r1202, %r1203;
	xor.b32  	%r1110, %r1109, %r42;
	ld.local.u32 	%r1111, [%rd36+4];
	add.s32 	%r1112, %r45, %r1110;
	add.s32 	%r1113, %r1112, %r1108;
	add.s32 	%r1114, %r1113, %r1111;
	add.s32 	%r1205, %r1114, -899497514;
	bra.uni 	$L__BB0_54;
$L__BB0_51:
	shf.l.wrap.b32 	%r1115, %r1204, %r1204, 5;
	or.b32  	%r1116, %r1202, %r1203;
	and.b32  	%r1117, %r42, %r1116;
	and.b32  	%r1118, %r1202, %r1203;
	or.b32  	%r1119, %r1117, %r1118;
	ld.local.u32 	%r1120, [%rd36+4];
	add.s32 	%r1121, %r45, %r1119;
	add.s32 	%r1122, %r1121, %r1115;
	add.s32 	%r1123, %r1122, %r1120;
	add.s32 	%r1205, %r1123, -1894007588;
	bra.uni 	$L__BB0_54;
$L__BB0_52:
	shf.l.wrap.b32 	%r1124, %r1204, %r1204, 5;
	xor.b32  	%r1125, %r1202, %r1203;
	xor.b32  	%r1126, %r1125, %r42;
	ld.local.u32 	%r1127, [%rd36+4];
	add.s32 	%r1128, %r45, %r1126;
	add.s32 	%r1129, %r1128, %r1124;
	add.s32 	%r1130, %r1129, %r1127;
	add.s32 	%r1205, %r1130, 1859775393;
	bra.uni 	$L__BB0_54;
$L__BB0_53:
	shf.l.wrap.b32 	%r1131, %r1204, %r1204, 5;
	and.b32  	%r1132, %r42, %r1202;
	not.b32 	%r1133, %r42;
	and.b32  	%r1134, %r1203, %r1133;
	or.b32  	%r1135, %r1132, %r1134;
	ld.local.u32 	%r1136, [%rd36+4];
	add.s32 	%r1137, %r45, %r1135;
	add.s32 	%r1138, %r1137, %r1131;
	add.s32 	%r1139, %r1138, %r1136;
	add.s32 	%r1205, %r1139, 1518500249;
$L__BB0_54:
	shf.l.wrap.b32 	%r1201, %r42, %r42, 30;
	add.s32 	%r1198, %r1198, 2;
	setp.ne.s32 	%p31, %r1198, 80;
	@%p31 bra 	$L__BB0_40;
	setp.lt.s32 	%p32, %r63, 1;
	add.s32 	%r1140, %r1197, %r1205;
	add.s32 	%r1141, %r1196, %r1204;
	add.s32 	%r1142, %r1195, %r1201;
	add.s32 	%r1143, %r1194, %r1202;
	add.s32 	%r1144, %r1193, %r1203;
	shr.u32 	%r1145, %r1140, 24;
	shr.u32 	%r1146, %r1140, 16;
	shr.u32 	%r1147, %r1140, 8;
	prmt.b32 	%r1148, %r1147, %r1140, 0x3340U;
	prmt.b32 	%r1149, %r1145, %r1146, 0x3340U;
	prmt.b32 	%r1150, %r1149, %r1148, 0x5410U;
	st.local.u32 	[%rd7], %r1150;
	shr.u32 	%r1151, %r1141, 24;
	shr.u32 	%r1152, %r1141, 16;
	shr.u32 	%r1153, %r1141, 8;
	prmt.b32 	%r1154, %r1153, %r1141, 0x3340U;
	prmt.b32 	%r1155, %r1151, %r1152, 0x3340U;
	prmt.b32 	%r1156, %r1155, %r1154, 0x5410U;
	st.local.u32 	[%rd7+4], %r1156;
	shr.u32 	%r1157, %r1142, 24;
	shr.u32 	%r1158, %r1142, 16;
	shr.u32 	%r1159, %r1142, 8;
	prmt.b32 	%r1160, %r1159, %r1142, 0x3340U;
	prmt.b32 	%r1161, %r1157, %r1158, 0x3340U;
	prmt.b32 	%r1162, %r1161, %r1160, 0x5410U;
	st.local.u32 	[%rd7+8], %r1162;
	shr.u32 	%r1163, %r1143, 24;
	shr.u32 	%r1164, %r1143, 16;
	shr.u32 	%r1165, %r1143, 8;
	prmt.b32 	%r1166, %r1165, %r1143, 0x3340U;
	prmt.b32 	%r1167, %r1163, %r1164, 0x3340U;
	prmt.b32 	%r1168, %r1167, %r1166, 0x5410U;
	st.local.u32 	[%rd7+12], %r1168;
	shr.u32 	%r1169, %r1144, 24;
	shr.u32 	%r1170, %r1144, 16;
	shr.u32 	%r1171, %r1144, 8;
	prmt.b32 	%r1172, %r1171, %r1144, 0x3340U;
	prmt.b32 	%r1173, %r1169, %r1170, 0x3340U;
	prmt.b32 	%r1174, %r1173, %r1172, 0x5410U;
	st.local.u32 	[%rd7+16], %r1174;
	@%p32 bra 	$L__BB0_59;
	mov.b32 	%r1206, 0;
	bra.uni 	$L__BB0_58;
$L__BB0_57:
	add.s32 	%r1206, %r1206, 1;
	setp.eq.s32 	%p35, %r1206, %r63;
	@%p35 bra 	$L__BB0_59;
$L__BB0_58:
	sub.s32 	%r1176, %r1206, %r63;
	cvt.s64.s32 	%rd125, %r1176;
	add.s64 	%rd126, %rd7, %rd125;
	ld.local.u8 	%rs79, [%rd126+20];
	cvt.u64.u32 	%rd127, %r1206;
	add.s64 	%rd128, %rd14, %rd127;
	ld.global.u8 	%rs80, [%rd128];
	setp.eq.s16 	%p34, %rs79, %rs80;
	mov.pred 	%p37, -1;
	@%p34 bra 	$L__BB0_57;
	bra.uni 	$L__BB0_61;
$L__BB0_59:
	atom.relaxed.global.cas.b32 	%r1177, [%rd2], 0, 1;
	setp.eq.s32 	%p36, %r1177, 0;
	@%p36 bra 	$L__BB0_63;
	ld.global.u32 	%r1178, [%rd2];
	setp.eq.s32 	%p37, %r1178, 0;
$L__BB0_61:
	add.s32 	%r1179, %r1179, 1;
	@%p37 bra 	$L__BB0_2;
$L__BB0_62:
	ret;
$L__BB0_63:
	ld.param.u64 	%rd130, [_Z12nonce_kernelPKhmS0_ijPjPi_param_5];
	cvta.to.global.u64 	%rd129, %rd130;
	st.global.u32 	[%rd129], %r6;
	bra.uni 	$L__BB0_62;

}


// ===== COMPILED SASS (sm_100) =====

	.target	sm_100

	.elftype	@"ET_EXEC"


//--------------------- .note.nv.tkinfo           --------------------------
	.section	.note.nv.tkinfo,"",@"SHT_NOTE"
	.sectionflags	@"SHF_NOTE_NV_TKINFO"
	.tkinfo
        /*0018*/ 	.word	0x00000002
        /*0030*/ 	.string	""
        /*0030*/ 	.string	"ptxas"
        /*0030*/ 	.string	"Cuda compilation tools, release 13.0, V13.0.88"
        /*0030*/ 	.string	"Build cuda_13.0.r13.0/compiler.36424714_0"
        /*0030*/ 	.string	"-arch sm_100 -m 64 "



//--------------------- .note.nv.cuinfo           --------------------------
	.section	.note.nv.cuinfo,"",@"SHT_NOTE"
	.sectionflags	@"SHF_NOTE_NV_CUINFO"
        /*0018*/ 	.short	0x0002
        /*001a*/ 	.short	0x0064
        /*001c*/ 	.short	0x0082
	.zero		2


//--------------------- .nv.info                  --------------------------
	.section	.nv.info,"",@"SHT_CUDA_INFO"
	.align	4


	//----- nvinfo : EIATTR_REGCOUNT
	.align		4
        /*0000*/ 	.byte	0x04, 0x2f
        /*0002*/ 	.short	(.L_1 - .L_0)
	.align		4
.L_0:
        /*0004*/ 	.word	index@(_Z12nonce_kernelPKhmS0_ijPjPi)
        /*0008*/ 	.word	0x00000020


	//----- nvinfo : EIATTR_FRAME_SIZE
	.align		4
.L_1:
        /*000c*/ 	.byte	0x04, 0x11
        /*000e*/ 	.short	(.L_3 - .L_2)
	.align		4
.L_2:
        /*0010*/ 	.word	index@(_Z12nonce_kernelPKhmS0_ijPjPi)
        /*0014*/ 	.word	0x00000200


	//----- nvinfo : EIATTR_MIN_STACK_SIZE
	.align		4
.L_3:
        /*0018*/ 	.byte	0x04, 0x12
        /*001a*/ 	.short	(.L_5 - .L_4)
	.align		4
.L_4:
        /*001c*/ 	.word	index@(_Z12nonce_kernelPKhmS0_ijPjPi)
        /*0020*/ 	.word	0x00000200
.L_5:


//--------------------- .nv.compat                --------------------------
	.section	.nv.compat,"",@"SHT_CUDA_COMPAT_INFO"
	.align	4
        /*0000*/ 	.byte	0x02, 0x09, 0x00, 0x00, 0x02, 0x02, 0x01, 0x00, 0x02, 0x05, 0x05, 0x00, 0x03, 0x07, 0x01, 0x01
        /*0010*/ 	.byte	0x02, 0x03, 0x00, 0x00, 0x02, 0x06, 0x01, 0x00, 0x04, 0x0b, 0x08, 0x00, 0x09, 0x00, 0x00, 0x00
        /*0020*/ 	.byte	0x00, 0x00, 0x00, 0x00


//--------------------- .nv.info._Z12nonce_kernelPKhmS0_ijPjPi --------------------------
	.section	.nv.info._Z12nonce_kernelPKhmS0_ijPjPi,"",@"SHT_CUDA_INFO"
	.sectionflags	@""
	.align	4


	//----- nvinfo : EIATTR_CUDA_API_VERSION
	.align		4
        /*0000*/ 	.byte	0x04, 0x37
        /*0002*/ 	.short	(.L_7 - .L_6)
.L_6:
        /*0004*/ 	.word	0x00000082


	//----- nvinfo : EIATTR_KPARAM_INFO
	.align		4
.L_7:
        /*0008*/ 	.byte	0x04, 0x17
        /*000a*/ 	.short	(.L_9 - .L_8)
.L_8:
        /*000c*/ 	.word	0x00000000
        /*0010*/ 	.short	0x0006
        /*0012*/ 	.short	0x0028
        /*0014*/ 	.byte	0x00, 0xf5, 0x21, 0x00


	//----- nvinfo : EIATTR_KPARAM_INFO
	.align		4
.L_9:
        /*0018*/ 	.byte	0x04, 0x17
        /*001a*/ 	.short	(.L_11 - .L_10)
.L_10:
        /*001c*/ 	.word	0x00000000
        /*0020*/ 	.short	0x0005
        /*0022*/ 	.short	0x0020
        /*0024*/ 	.byte	0x00, 0xf5, 0x21, 0x00


	//----- nvinfo : EIATTR_KPARAM_INFO
	.align		4
.L_11:
        /*0028*/ 	.byte	0x04, 0x17
        /*002a*/ 	.short	(.L_13 - .L_12)
.L_12:
        /*002c*/ 	.word	0x00000000
        /*0030*/ 	.short	0x0004
        /*0032*/ 	.short	0x001c
        /*0034*/ 	.byte	0x00, 0xf0, 0x11, 0x00


	//----- nvinfo : EIATTR_KPARAM_INFO
	.align		4
.L_13:
        /*0038*/ 	.byte	0x04, 0x17
        /*003a*/ 	.short	(.L_15 - .L_14)
.L_14:
        /*003c*/ 	.word	0x00000000
        /*0040*/ 	.short	0x0003
        /*0042*/ 	.short	0x0018
        /*0044*/ 	.byte	0x00, 0xf0, 0x11, 0x00


	//----- nvinfo : EIATTR_KPARAM_INFO
	.align		4
.L_15:
        /*0048*/ 	.byte	0x04, 0x17
        /*004a*/ 	.short	(.L_17 - .L_16)
.L_16:
        /*004c*/ 	.word	0x00000000
        /*0050*/ 	.short	0x0002
        /*0052*/ 	.short	0x0010
        /*0054*/ 	.byte	0x00, 0xf5, 0x21, 0x00


	//----- nvinfo : EIATTR_KPARAM_INFO
	.align		4
.L_17:
        /*0058*/ 	.byte	0x04, 0x17
        /*005a*/ 	.short	(.L_19 - .L_18)
.L_18:
        /*005c*/ 	.word	0x00000000
        /*0060*/ 	.short	0x0001
        /*0062*/ 	.short	0x0008
        /*0064*/ 	.byte	0x00, 0xf0, 0x21, 0x00


	//----- nvinfo : EIATTR_KPARAM_INFO
	.align		4
.L_19:
        /*0068*/ 	.byte	0x04, 0x17
        /*006a*/ 	.short	(.L_21 - .L_20)
.L_20:
        /*006c*/ 	.word	0x00000000
        /*0070*/ 	.short	0x0000
        /*0072*/ 	.short	0x0000
        /*0074*/ 	.byte	0x00, 0xf5, 0x21, 0x00


	//----- nvinfo : EIATTR_SPARSE_MMA_MASK
	.align		4
.L_21:
        /*0078*/ 	.byte	0x03, 0x50
        /*007a*/ 	.short	0x0000


	//----- nvinfo : EIATTR_MAXREG_COUNT
	.align		4
        /*007c*/ 	.byte	0x03, 0x1b
        /*007e*/ 	.short	0x00ff


	//----- nvinfo : EIATTR_MERCURY_ISA_VERSION
	.align		4
        /*0080*/ 	.byte	0x03, 0x5f
        /*0082*/ 	.short	0x0101


	//----- nvinfo : EIATTR_VRC_CTA_INIT_COUNT
	.align		4
        /*0084*/ 	.byte	0x02, 0x4a
	.zero		1
	.zero		1


	//----- nvinfo : EIATTR_EXIT_INSTR_OFFSETS
	.align		4
        /*0088*/ 	.byte	0x04, 0x1c
        /*008a*/ 	.short	(.L_23 - .L_22)


	//   ....[0]....
.L_22:
        /*008c*/ 	.word	0x00000070


	//   ....[1]....
        /*0090*/ 	.word	0x00004ce0


	//   ....[2]....
        /*0094*/ 	.word	0x00004d20


	//----- nvinfo : EIATTR_CRS_STACK_SIZE
	.align		4
.L_23:
        /*0098*/ 	.byte	0x04, 0x1e
        /*009a*/ 	.short	(.L_25 - .L_24)
.L_24:
        /*009c*/ 	.word	0x00000000


	//----- nvinfo : EIATTR_CBANK_PARAM_SIZE
	.align		4
.L_25:
        /*00a0*/ 	.byte	0x03, 0x19
        /*00a2*/ 	.short	0x0030


	//----- nvinfo : EIATTR_PARAM_CBANK
	.align		4
        /*00a4*/ 	.byte	0x04, 0x0a
        /*00a6*/ 	.short	(.L_27 - .L_26)
	.align		4
.L_26:
        /*00a8*/ 	.word	index@(.nv.constant0._Z12nonce_kernelPKhmS0_ijPjPi)
        /*00ac*/ 	.short	0x0380
        /*00ae*/ 	.short	0x0030


	//----- nvinfo : EIATTR_SW_WAR
	.align		4
.L_27:
        /*00b0*/ 	.byte	0x04, 0x36
        /*00b2*/ 	.short	(.L_29 - .L_28)
.L_28:
        /*00b4*/ 	.word	0x00000008
.L_29:


//--------------------- .nv.callgraph             --------------------------
	.section	.nv.callgraph,"",@"SHT_CUDA_CALLGRAPH"
	.align	4
	.sectionentsize	8
	.align		4
        /*0000*/ 	.word	0x00000000
	.align		4
        /*0004*/ 	.word	0xffffffff
	.align		4
        /*0008*/ 	.word	0x00000000
	.align		4
        /*000c*/ 	.word	0xfffffffe
	.align		4
        /*0010*/ 	.word	0x00000000
	.align		4
        /*0014*/ 	.word	0xfffffffd
	.align		4
        /*0018*/ 	.word	0x00000000
	.align		4
        /*001c*/ 	.word	0xfffffffc


//--------------------- .text._Z12nonce_kernelPKhmS0_ijPjPi --------------------------
	.section	.text._Z12nonce_kernelPKhmS0_ijPjPi,"ax",@progbits
	.align	128
        .global         _Z12nonce_kernelPKhmS0_ijPjPi
        .type           _Z12nonce_kernelPKhmS0_ijPjPi,@function
        .size           _Z12nonce_kernelPKhmS0_ijPjPi,(.L_x_28 - _Z12nonce_kernelPKhmS0_ijPjPi)
        .other          _Z12nonce_kernelPKhmS0_ijPjPi,@"STO_CUDA_ENTRY STV_DEFAULT"
_Z12nonce_kernelPKhmS0_ijPjPi:
.text._Z12nonce_kernelPKhmS0_ijPjPi:
[----:B------:R-:W0:Y:S08]  /*0000*/  LDC R1, c[0x0][0x37c] ;  /* 0x0000df00ff017b82 */ /* 0x000e300000000800 */
[----:B------:R-:W1:Y:S01]  /*0010*/  LDC.64 R2, c[0x0][0x3a8] ;  /* 0x0000ea00ff027b82 */ /* 0x000e620000000a00 */
[----:B------:R-:W1:Y:S01]  /*0020*/  LDCU.64 UR18, c[0x0][0x358] ;  /* 0x00006b00ff1277ac */ /* 0x000e620008000a00 */
[----:B0-----:R-:W-:Y:S01]  /*0030*/  VIADD R1, R1, 0xfffffe00 ;  /* 0xfffffe0001017836 */ /* 0x001fe20000000000 */
[----:B-1----:R-:W2:Y:S04]  /*0040*/  LDG.E R2, desc[UR18][R2.64] ;  /* 0x0000001202027981 */ /* 0x002ea8000c1e1900 */
[----:B------:R-:W-:-:S02]  /*0050*/  R2UR UR9, R1 ;  /* 0x00000000010972ca */ /* 0x000fc400000e0000 */
[----:B--2---:R-:W-:-:S13]  /*0060*/  ISETP.NE.AND P0, PT, R2, RZ, PT ;  /* 0x000000ff0200720c */ /* 0x004fda0003f05270 */
[----:B------:R-:W-:Y:S05]  /*0070*/  @P0 EXIT ;  /* 0x000000000000094d */ /* 0x000fea0003800000 */
[----:B------:R-:W0:Y:S01]  /*0080*/  S2R R0, SR_CTAID.X ;  /* 0x0000000000007919 */ /* 0x000e220000002500 */
[----:B------:R-:W1:Y:S01]  /*0090*/  LDCU UR22, c[0x0][0x388] ;  /* 0x00007100ff1677ac */ /* 0x000e620008000800 */
[----:B------:R-:W-:Y:S01]  /*00a0*/  IMAD.MOV.U32 R29, RZ, RZ, RZ ;  /* 0x000000ffff1d7224 */ /* 0x000fe200078e00ff */
[----:B------:R-:W2:Y:S01]  /*00b0*/  LDCU UR20, c[0x0][0x370] ;  /* 0x00006e00ff1477ac */ /* 0x000ea20008000800 */
[----:B------:R-:W-:Y:S01]  /*00c0*/  UIADD3 UR17, UPT, UPT, UR9, 0x1a0, URZ ;  /* 0x000001a009117890 */ /* 0x000fe2000fffe0ff */
[----:B------:R-:W3:Y:S01]  /*00d0*/  LDCU UR21, c[0x0][0x360] ;  /* 0x00006c00ff1577ac */ /* 0x000ee20008000800 */
[----:B-1----:R-:W-:-:S12]  /*00e0*/  UIADD3 UR9, UPT, UPT, UR9, UR22, URZ ;  /* 0x0000001609097290 */ /* 0x002fd8000fffe0ff */
.L_x_26:
[----:B------:R-:W1:Y:S01]  /*00f0*/  LDC.64 R6, c[0x0][0x388] ;  /* 0x0000e200ff067b82 */ /* 0x000e620000000a00 */
[----:B------:R-:W4:Y:S01]  /*0100*/  S2R R2, SR_TID.X ;  /* 0x0000000000027919 */ /* 0x000f220000002100 */
[----:B------:R-:W4:Y:S01]  /*0110*/  LDCU UR4, c[0x0][0x39c] ;  /* 0x00007380ff0477ac */ /* 0x000f220008000800 */
[----:B0-2---:R-:W-:Y:S01]  /*0120*/  IMAD R5, R29, UR20, R0 ;  /* 0x000000141d057c24 */ /* 0x005fe2000f8e0200 */
[----:B-1----:R-:W-:-:S04]  /*0130*/  ISETP.NE.U32.AND P0, PT, R6, RZ, PT ;  /* 0x000000ff0600720c */ /* 0x002fc80003f05070 */
[----:B------:R-:W-:Y:S01]  /*0140*/  ISETP.NE.AND.EX P0, PT, R7, RZ, PT, P0 ;  /* 0x000000ff0700720c */ /* 0x000fe20003f05300 */
[----:B----4-:R-:W-:Y:S01]  /*0150*/  VIADD R2, R2, UR4 ;  /* 0x0000000402027c36 */ /* 0x010fe20008000000 */
[----:B------:R-:W-:Y:S05]  /*0160*/  YIELD ;  /* 0x0000000000007946 */ /* 0x000fea0003800000 */
[----:B---3--:R-:W-:-:S06]  /*0170*/  IMAD R5, R5, UR21, R2 ;  /* 0x0000001505057c24 */ /* 0x008fcc000f8e0202 */
[----:B------:R-:W-:Y:S05]  /*0180*/  @!P0 BRA `(.L_x_0) ;  /* 0x0000000800c48947 */ /* 0x000fea0003800000 */
[----:B------:R-:W-:Y:S01]  /*0190*/  ISETP.GE.U32.AND P0, PT, R6, 0x10, PT ;  /* 0x000000100600780c */ /* 0x000fe20003f06070 */
[----:B------:R-:W-:Y:S02]  /*01a0*/  IMAD.MOV.U32 R2, RZ, RZ, RZ ;  /* 0x000000ffff027224 */ /* 0x000fe400078e00ff */
[----:B------:R-:W-:Y:S01]  /*01b0*/  IMAD.MOV.U32 R14, RZ, RZ, RZ ;  /* 0x000000ffff0e7224 */ /* 0x000fe200078e00ff */
[----:B------:R-:W-:-:S13]  /*01c0*/  ISETP.GE.U32.AND.EX P0, PT, R7, RZ, PT, P0 ;  /* 0x000000ff0700720c */ /* 0x000fda0003f06100 */
[----:B------:R-:W-:Y:S05]  /*01d0*/  @!P0 BRA `(.L_x_1) ;  /* 0x0000000000c88947 */ /* 0x000fea0003800000 */
[----:B------:R-:W0:Y:S01]  /*01e0*/  LDC R6, c[0x0][0x388] ;  /* 0x0000e200ff067b82 */ /* 0x000e220000000800 */
[----:B------:R-:W1:Y:S07]  /*01f0*/  LDCU.64 UR4, c[0x0][0x380] ;  /* 0x00007000ff0477ac */ /* 0x000e6e0008000a00 */
[----:B------:R-:W2:Y:S01]  /*0200*/  LDC R4, c[0x0][0x38c] ;  /* 0x0000e300ff047b82 */ /* 0x000ea20000000800 */
[----:B-1----:R-:W-:-:S04]  /*0210*/  UIADD3 UR4, UP0, UPT, UR4, 0x7, URZ ;  /* 0x0000000704047890 */ /* 0x002fc8000ff1e0ff */
[----:B------:R-:W-:Y:S01]  /*0220*/  UIADD3.X UR5, UPT, UPT, URZ, UR5, URZ, UP0, !UPT ;  /* 0x00000005ff057290 */ /* 0x000fe200087fe4ff */
[----:B0-----:R-:W-:Y:S01]  /*0230*/  LOP3.LUT R6, R6, 0xfffffff0, RZ, 0xc0, !PT ;  /* 0xfffffff006067812 */ /* 0x001fe200078ec0ff */
[----:B------:R-:W-:Y:S01]  /*0240*/  IMAD.U32 R2, RZ, RZ, UR4 ;  /* 0x00000004ff027e24 */ /* 0x000fe2000f8e00ff */
[----:B------:R-:W-:-:S03]  /*0250*/  UMOV UR4, UR17 ;  /* 0x0000001100047c82 */ /* 0x000fc60008000000 */
[----:B------:R-:W-:Y:S02]  /*0260*/  IMAD.MOV.U32 R12, RZ, RZ, R6 ;  /* 0x000000ffff0c7224 */ /* 0x000fe400078e0006 */
[----:B------:R-:W-:Y:S02]  /*0270*/  IMAD.U32 R3, RZ, RZ, UR5 ;  /* 0x00000005ff037e24 */ /* 0x000fe4000f8e00ff */
[----:B--2---:R-:W-:-:S07]  /*0280*/  IMAD.MOV.U32 R7, RZ, RZ, R4 ;  /* 0x000000ffff077224 */ /* 0x004fce00078e0004 */
.L_x_2:
[----:B------:R-:W2:Y:S04]  /*0290*/  LDG.E.U8 R14, desc[UR18][R2.64+-0x2] ;  /* 0xfffffe12020e7981 */ /* 0x000ea8000c1e1100 */
[----:B------:R-:W2:Y:S04]  /*02a0*/  LDG.E.U8 R13, desc[UR18][R2.64+-0x3] ;  /* 0xfffffd12020d7981 */ /* 0x000ea8000c1e1100 */
[----:B------:R-:W3:Y:S04]  /*02b0*/  LDG.E.U8 R15, desc[UR18][R2.64+0x8] ;  /* 0x00000812020f7981 */ /* 0x000ee8000c1e1100 */
[----:B------:R-:W3:Y:S04]  /*02c0*/  LDG.E.U8 R16, desc[UR18][R2.64+0x7] ;  /* 0x0000071202107981 */ /* 0x000ee8000c1e1100 */
[----:B------:R-:W4:Y:S04]  /*02d0*/  LDG.E.U8 R17, desc[UR18][R2.64+0x6] ;  /* 0x0000061202117981 */ /* 0x000f28000c1e1100 */
[----:B------:R-:W4:Y:S04]  /*02e0*/  LDG.E.U8 R18, desc[UR18][R2.64+0x5] ;  /* 0x0000051202127981 */ /* 0x000f28000c1e1100 */
[----:B------:R-:W5:Y:S04]  /*02f0*/  LDG.E.U8 R19, desc[UR18][R2.64+0x4] ;  /* 0x0000041202137981 */ /* 0x000f68000c1e1100 */
[----:B------:R-:W5:Y:S04]  /*0300*/  LDG.E.U8 R20, desc[UR18][R2.64+0x3] ;  /* 0x0000031202147981 */ /* 0x000f68000c1e1100 */
[----:B------:R-:W5:Y:S04]  /*0310*/  LDG.E.U8 R21, desc[UR18][R2.64+0x2] ;  /* 0x0000021202157981 */ /* 0x000f68000c1e1100 */
[----:B------:R-:W5:Y:S04]  /*0320*/  LDG.E.U8 R22, desc[UR18][R2.64+0x1] ;  /* 0x0000011202167981 */ /* 0x000f68000c1e1100 */
[----:B------:R-:W5:Y:S04]  /*0330*/  LDG.E.U8 R23, desc[UR18][R2.64] ;  /* 0x0000001202177981 */ /* 0x000f68000c1e1100 */
[----:B------:R-:W5:Y:S04]  /*0340*/  LDG.E.U8 R24, desc[UR18][R2.64+-0x1] ;  /* 0xffffff1202187981 */ /* 0x000f68000c1e1100 */
[----:B0-----:R-:W5:Y:S04]  /*0350*/  LDG.E.U8 R9, desc[UR18][R2.64+-0x4] ;  /* 0xfffffc1202097981 */ /* 0x001f68000c1e1100 */
[----:B------:R-:W5:Y:S04]  /*0360*/  LDG.E.U8 R10, desc[UR18][R2.64+-0x5] ;  /* 0xfffffb12020a7981 */ /* 0x000f68000c1e1100 */
[----:B------:R-:W5:Y:S04]  /*0370*/  LDG.E.U8 R8, desc[UR18][R2.64+-0x6] ;  /* 0xfffffa1202087981 */ /* 0x000f68000c1e1100 */
[----:B------:R0:W5:Y:S01]  /*0380*/  LDG.E.U8 R11, desc[UR18][R2.64+-0x7] ;  /* 0xfffff912020b7981 */ /* 0x000162000c1e1100 */
[----:B------:R-:W-:-:S04]  /*0390*/  IADD3 R12, P0, PT, R12, -0x10, RZ ;  /* 0xfffffff00c0c7810 */ /* 0x000fc80007f1e0ff */
[----:B------:R-:W-:Y:S02]  /*03a0*/  IADD3.X R7, PT, PT, R7, -0x1, RZ, P0, !PT ;  /* 0xffffffff07077810 */ /* 0x000fe400007fe4ff */
[----:B------:R-:W-:-:S04]  /*03b0*/  ISETP.NE.U32.AND P0, PT, R12, RZ, PT ;  /* 0x000000ff0c00720c */ /* 0x000fc80003f05070 */
[----:B------:R-:W-:Y:S02]  /*03c0*/  ISETP.NE.AND.EX P0, PT, R7, RZ, PT, P0 ;  /* 0x000000ff0700720c */ /* 0x000fe40003f05300 */
[----:B0-----:R-:W-:-:S05]  /*03d0*/  IADD3 R2, P1, PT, R2, 0x10, RZ ;  /* 0x0000001002027810 */ /* 0x001fca0007f3e0ff */
[----:B------:R-:W-:Y:S01]  /*03e0*/  IMAD.X R3, RZ, RZ, R3, P1 ;  /* 0x000000ffff037224 */ /* 0x000fe200008e0603 */
[----:B--2---:R-:W-:Y:S02]  /*03f0*/  PRMT R14, R13, 0x3340, R14 ;  /* 0x000033400d0e7816 */ /* 0x004fe4000000000e */
[----:B---3--:R-:W-:Y:S02]  /*0400*/  PRMT R15, R16, 0x3340, R15 ;  /* 0x00003340100f7816 */ /* 0x008fe4000000000f */
[----:B----4-:R-:W-:Y:S02]  /*0410*/  PRMT R18, R18, 0x3340, R17 ;  /* 0x0000334012127816 */ /* 0x010fe40000000011 */
[----:B-----5:R-:W-:Y:S02]  /*0420*/  PRMT R19, R20, 0x3340, R19 ;  /* 0x0000334014137816 */ /* 0x020fe40000000013 */
[----:B------:R-:W-:Y:S02]  /*0430*/  PRMT R22, R22, 0x3340, R21 ;  /* 0x0000334016167816 */ /* 0x000fe40000000015 */
[----:B------:R-:W-:-:S02]  /*0440*/  PRMT R23, R24, 0x3340, R23 ;  /* 0x0000334018177816 */ /* 0x000fc40000000017 */
[----:B------:R-:W-:Y:S02]  /*0450*/  PRMT R13, R10, 0x3340, R9 ;  /* 0x000033400a0d7816 */ /* 0x000fe40000000009 */
[----:B------:R-:W-:Y:S02]  /*0460*/  PRMT R10, R22, 0x5410, R19 ;  /* 0x00005410160a7816 */ /* 0x000fe40000000013 */
[----:B------:R-:W-:Y:S02]  /*0470*/  PRMT R9, R14, 0x5410, R23 ;  /* 0x000054100e097816 */ /* 0x000fe40000000017 */
[----:B------:R-:W-:Y:S02]  /*0480*/  PRMT R8, R11, 0x3340, R8 ;  /* 0x000033400b087816 */ /* 0x000fe40000000008 */
[----:B------:R-:W-:Y:S02]  /*0490*/  PRMT R11, R18, 0x5410, R15 ;  /* 0x00005410120b7816 */ /* 0x000fe4000000000f */
[----:B------:R-:W-:-:S05]  /*04a0*/  PRMT R8, R8, 0x5410, R13 ;  /* 0x0000541008087816 */ /* 0x000fca000000000d */
[----:B------:R0:W-:Y:S01]  /*04b0*/  STL.128 [UR4], R8 ;  /* 0x00000008ff007987 */ /* 0x0001e20008100c04 */
[----:B------:R-:W-:Y:S01]  /*04c0*/  UIADD3 UR4, UPT, UPT, UR4, 0x10, URZ ;  /* 0x0000001004047890 */ /* 0x000fe2000fffe0ff */
[----:B------:R-:W-:Y:S11]  /*04d0*/  @P0 BRA `(.L_x_2) ;  /* 0xfffffffc006c0947 */ /* 0x000ff6000383ffff */
[----:B------:R-:W-:Y:S02]  /*04e0*/  IMAD.MOV.U32 R2, RZ, RZ, R6 ;  /* 0x000000ffff027224 */ /* 0x000fe400078e0006 */
[----:B------:R-:W-:-:S07]  /*04f0*/  IMAD.MOV.U32 R14, RZ, RZ, R4 ;  /* 0x000000ffff0e7224 */ /* 0x000fce00078e0004 */
.L_x_1:
[----:B------:R-:W1:Y:S02]  /*0500*/  LDC R3, c[0x0][0x388] ;  /* 0x0000e200ff037b82 */ /* 0x000e640000000800 */
[----:B-1----:R-:W-:-:S04]  /*0510*/  LOP3.LUT R4, R3, 0xf, RZ, 0xc0, !PT ;  /* 0x0000000f03047812 */ /* 0x002fc800078ec0ff */
[----:B------:R-:W-:-:S04]  /*0520*/  ISETP.NE.U32.AND P0, PT, R4, RZ, PT ;  /* 0x000000ff0400720c */ /* 0x000fc80003f05070 */
[----:B------:R-:W-:-:S13]  /*0530*/  ISETP.NE.AND.EX P0, PT, RZ, RZ, PT, P0 ;  /* 0x000000ffff00720c */ /* 0x000fda0003f05300 */
[----:B------:R-:W-:Y:S05]  /*0540*/  @!P0 BRA `(.L_x_0) ;  /* 0x0000000400d48947 */ /* 0x000fea0003800000 */
[----:B------:R-:W-:Y:S02]  /*0550*/  IADD3 R4, P0, PT, R4, -0x1, RZ ;  /* 0xffffffff04047810 */ /* 0x000fe40007f1e0ff */
[----:B------:R-:W-:Y:S02]  /*0560*/  LOP3.LUT R7, R3, 0x7, RZ, 0xc0, !PT ;  /* 0x0000000703077812 */ /* 0x000fe400078ec0ff */
[----:B------:R-:W-:Y:S01]  /*0570*/  ISETP.GE.U32.AND P1, PT, R4, 0x7, PT ;  /* 0x000000070400780c */ /* 0x000fe20003f26070 */
[----:B------:R-:W-:Y:S01]  /*0580*/  IMAD.X R4, RZ, RZ, -0x1, P0 ;  /* 0xffffffffff047424 */ /* 0x000fe200000e06ff */
[----:B------:R-:W-:-:S04]  /*0590*/  ISETP.NE.U32.AND P0, PT, R7, RZ, PT ;  /* 0x000000ff0700720c */ /* 0x000fc80003f05070 */
[----:B------:R-:W-:Y:S02]  /*05a0*/  ISETP.GE.U32.AND.EX P1, PT, R4, RZ, PT, P1 ;  /* 0x000000ff0400720c */ /* 0x000fe40003f26110 */
[----:B------:R-:W-:-:S11]  /*05b0*/  ISETP.NE.AND.EX P0, PT, RZ, RZ, PT, P0 ;  /* 0x000000ffff00720c */ /* 0x000fd60003f05300 */
[----:B------:R-:W-:Y:S05]  /*05c0*/  @!P1 BRA `(.L_x_3) ;  /* 0x0000000000c89947 */ /* 0x000fea0003800000 */
[----:B------:R-:W1:Y:S01]  /*05d0*/  LDCU.64 UR4, c[0x0][0x380] ;  /* 0x00007000ff0477ac */ /* 0x000e620008000a00 */
[C---:B------:R-:W-:Y:S02]  /*05e0*/  VIADD R6, R2.reuse, 0x1 ;  /* 0x0000000102067836 */ /* 0x040fe40000000000 */
[C---:B0-----:R-:W-:Y:S02]  /*05f0*/  VIADD R8, R2.reuse, 0x2 ;  /* 0x0000000202087836 */ /* 0x041fe40000000000 */
[----:B------:R-:W-:Y:S01]  /*0600*/  VIADD R4, R2, 0x3 ;  /* 0x0000000302047836 */ /* 0x000fe20000000000 */
[----:B-1----:R-:W-:Y:S02]  /*0610*/  IADD3 R10, P2, PT, R6, UR4, RZ ;  /* 0x00000004060a7c10 */ /* 0x002fe4000ff5e0ff */
[----:B------:R-:W-:Y:S02]  /*0620*/  IADD3 R18, P1, PT, R2, UR4, RZ ;  /* 0x0000000402127c10 */ /* 0x000fe4000ff3e0ff */
[----:B------:R-:W-:Y:S01]  /*0630*/  IADD3 R26, P3, PT, R8, UR4, RZ ;  /* 0x00000004081a7c10 */ /* 0x000fe2000ff7e0ff */
[----:B------:R-:W-:Y:S01]  /*0640*/  IMAD.X R11, RZ, RZ, UR5, P2 ;  /* 0x00000005ff0b7e24 */ /* 0x000fe200090e06ff */
[----:B------:R-:W-:Y:S01]  /*0650*/  IADD3.X R19, PT, PT, R14, UR5, RZ, P1, !PT ;  /* 0x000000050e137c10 */ /* 0x000fe20008ffe4ff */
[----:B------:R-:W-:-:S02]  /*0660*/  VIADD R16, R2, 0x5 ;  /* 0x0000000502107836 */ /* 0x000fc40000000000 */
[----:B------:R-:W-:Y:S02]  /*0670*/  IMAD.X R27, RZ, RZ, UR5, P3 ;  /* 0x00000005ff1b7e24 */ /* 0x000fe400098e06ff */
[----:B------:R0:W2:Y:S01]  /*0680*/  LDG.E.U8 R11, desc[UR18][R10.64] ;  /* 0x000000120a0b7981 */ /* 0x0000a2000c1e1100 */
[----:B------:R-:W-:Y:S01]  /*0690*/  IADD3 R24, P2, PT, R4, UR4, RZ ;  /* 0x0000000404187c10 */ /* 0x000fe2000ff5e0ff */
[C---:B------:R-:W-:Y:S02]  /*06a0*/  VIADD R14, R2.reuse, 0x6 ;  /* 0x00000006020e7836 */ /* 0x040fe40000000000 */
[----:B------:R-:W-:Y:S01]  /*06b0*/  VIADD R12, R2, 0x7 ;  /* 0x00000007020c7836 */ /* 0x000fe20000000000 */
[----:B------:R1:W3:Y:S01]  /*06c0*/  LDG.E.U8 R9, desc[UR18][R18.64] ;  /* 0x0000001212097981 */ /* 0x0002e2000c1e1100 */
[----:B------:R-:W-:-:S03]  /*06d0*/  IADD3 R20, P3, PT, R16, UR4, RZ ;  /* 0x0000000410147c10 */ /* 0x000fc6000ff7e0ff */
[----:B------:R4:W5:Y:S01]  /*06e0*/  LDG.E.U8 R13, desc[UR18][R26.64] ;  /* 0x000000121a0d7981 */ /* 0x000962000c1e1100 */
[----:B0-----:R-:W-:-:S05]  /*06f0*/  VIADD R10, R2, 0x4 ;  /* 0x00000004020a7836 */ /* 0x001fca0000000000 */
[----:B------:R-:W-:Y:S01]  /*0700*/  IADD3 R22, P1, PT, R10, UR4, RZ ;  /* 0x000000040a167c10 */ /* 0x000fe2000ff3e0ff */
[----:B------:R-:W-:Y:S01]  /*0710*/  IMAD.X R25, RZ, RZ, UR5, P2 ;  /* 0x00000005ff197e24 */ /* 0x000fe200090e06ff */
[----:B-1----:R-:W-:-:S03]  /*0720*/  IADD3 R18, P2, PT, R14, UR4, RZ ;  /* 0x000000040e127c10 */ /* 0x002fc6000ff5e0ff */
[----:B------:R-:W-:Y:S01]  /*0730*/  IMAD.X R23, RZ, RZ, UR5, P1 ;  /* 0x00000005ff177e24 */ /* 0x000fe200088e06ff */
[----:B----4-:R-:W-:Y:S01]  /*0740*/  IADD3 R26, P1, PT, R12, UR4, RZ ;  /* 0x000000040c1a7c10 */ /* 0x010fe2000ff3e0ff */
[----:B------:R-:W-:Y:S01]  /*0750*/  IMAD.X R21, RZ, RZ, UR5, P3 ;  /* 0x00000005ff157e24 */ /* 0x000fe200098e06ff */
[----:B------:R0:W4:Y:S01]  /*0760*/  LDG.E.U8 R24, desc[UR18][R24.64] ;  /* 0x0000001218187981 */ /* 0x000122000c1e1100 */
[----:B------:R-:W-:Y:S02]  /*0770*/  IMAD.X R19, RZ, RZ, UR5, P2 ;  /* 0x00000005ff137e24 */ /* 0x000fe400090e06ff */
[----:B------:R-:W-:Y:S01]  /*0780*/  IMAD.X R27, RZ, RZ, UR5, P1 ;  /* 0x00000005ff1b7e24 */ /* 0x000fe200088e06ff */
[----:B------:R1:W4:Y:S04]  /*0790*/  LDG.E.U8 R22, desc[UR18][R22.64] ;  /* 0x0000001216167981 */ /* 0x000328000c1e1100 */
[----:B------:R1:W4:Y:S04]  /*07a0*/  LDG.E.U8 R20, desc[UR18][R20.64] ;  /* 0x0000001214147981 */ /* 0x000328000c1e1100 */
[----:B------:R-:W4:Y:S04]  /*07b0*/  LDG.E.U8 R18, desc[UR18][R18.64] ;  /* 0x0000001212127981 */ /* 0x000f28000c1e1100 */
[----:B------:R-:W4:Y:S01]  /*07c0*/  LDG.E.U8 R26, desc[UR18][R26.64] ;  /* 0x000000121a1a7981 */ /* 0x000f22000c1e1100 */
[----:B------:R-:W-:-:S02]  /*07d0*/  IMAD.IADD R28, R1, 0x1, R2 ;  /* 0x00000001011c7824 */ /* 0x000fc400078e0202 */
[C---:B------:R-:W-:Y:S02]  /*07e0*/  IMAD.IADD R6, R1.reuse, 0x1, R6 ;  /* 0x0000000101067824 */ /* 0x040fe400078e0206 */
[C---:B------:R-:W-:Y:S02]  /*07f0*/  IMAD.IADD R8, R1.reuse, 0x1, R8 ;  /* 0x0000000101087824 */ /* 0x040fe400078e0208 */
[C---:B0-----:R-:W-:Y:S02]  /*0800*/  IMAD.IADD R25, R1.reuse, 0x1, R4 ;  /* 0x0000000101197824 */ /* 0x041fe400078e0204 */
[C---:B-1----:R-:W-:Y:S02]  /*0810*/  IMAD.IADD R23, R1.reuse, 0x1, R10 ;  /* 0x0000000101177824 */ /* 0x042fe400078e020a */
[C---:B------:R-:W-:Y:S02]  /*0820*/  IMAD.IADD R21, R1.reuse, 0x1, R16 ;  /* 0x0000000101157824 */ /* 0x040fe400078e0210 */
[----:B------:R-:W-:-:S02]  /*0830*/  IMAD.IADD R17, R1, 0x1, R14 ;  /* 0x0000000101117824 */ /* 0x000fc400078e020e */
[----:B------:R-:W-:Y:S02]  /*0840*/  IMAD.IADD R15, R1, 0x1, R12 ;  /* 0x00000001010f7824 */ /* 0x000fe400078e020c */
[----:B------:R-:W-:Y:S02]  /*0850*/  VIADD R2, R2, 0x8 ;  /* 0x0000000802027836 */ /* 0x000fe40000000000 */
[----:B------:R-:W-:Y:S01]  /*0860*/  IMAD.MOV.U32 R14, RZ, RZ, RZ ;  /* 0x000000ffff0e7224 */ /* 0x000fe200078e00ff */
[----:B---3--:R1:W-:Y:S04]  /*0870*/  STL.U8 [R28+0x1a0], R9 ;  /* 0x0001a0091c007387 */ /* 0x0083e80000100000 */
[----:B--2---:R1:W-:Y:S04]  /*0880*/  STL.U8 [R6+0x1a0], R11 ;  /* 0x0001a00b06007387 */ /* 0x0043e80000100000 */
[----:B-----5:R1:W-:Y:S04]  /*0890*/  STL.U8 [R8+0x1a0], R13 ;  /* 0x0001a00d08007387 */ /* 0x0203e80000100000 */
[----:B----4-:R1:W-:Y:S04]  /*08a0*/  STL.U8 [R25+0x1a0], R24 ;  /* 0x0001a01819007387 */ /* 0x0103e80000100000 */
[----:B------:R1:W-:Y:S04]  /*08b0*/  STL.U8 [R23+0x1a0], R22 ;  /* 0x0001a01617007387 */ /* 0x0003e80000100000 */
[----:B------:R1:W-:Y:S04]  /*08c0*/  STL.U8 [R21+0x1a0], R20 ;  /* 0x0001a01415007387 */ /* 0x0003e80000100000 */
[----:B------:R1:W-:Y:S04]  /*08d0*/  STL.U8 [R17+0x1a0], R18 ;  /* 0x0001a01211007387 */ /* 0x0003e80000100000 */
[----:B------:R1:W-:Y:S02]  /*08e0*/  STL.U8 [R15+0x1a0], R26 ;  /* 0x0001a01a0f007387 */ /* 0x0003e40000100000 */
.L_x_3:
        /* <DEDUP_REMOVED lines=9> */
[----:B------:R-:W2:Y:S01]  /*0980*/  LDCU.64 UR4, c[0x0][0x380] ;  /* 0x00007000ff0477ac */ /* 0x000ea20008000a00 */
[C---:B------:R-:W-:Y:S02]  /*0990*/  VIADD R4, R2.reuse, 0x1 ;  /* 0x0000000102047836 */ /* 0x040fe40000000000 */
[C---:B-1----:R-:W-:Y:S02]  /*09a0*/  VIADD R6, R2.reuse, 0x2 ;  /* 0x0000000202067836 */ /* 0x042fe40000000000 */
[C---:B0-----:R-:W-:Y:S01]  /*09b0*/  VIADD R8, R2.reuse, 0x3 ;  /* 0x0000000302087836 */ /* 0x041fe20000000000 */
[----:B--2---:R-:W-:Y:S02]  /*09c0*/  IADD3 R16, P3, PT, R2, UR4, RZ ;  /* 0x0000000402107c10 */ /* 0x004fe4000ff7e0ff */
[----:B------:R-:W-:Y:S02]  /*09d0*/  IADD3 R18, P2, PT, R4, UR4, RZ ;  /* 0x0000000404127c10 */ /* 0x000fe4000ff5e0ff */
[----:B------:R-:W-:-:S02]  /*09e0*/  IADD3 R10, P1, PT, R6, UR4, RZ ;  /* 0x00000004060a7c10 */ /* 0x000fc4000ff3e0ff */
[----:B------:R-:W-:Y:S01]  /*09f0*/  IADD3.X R17, PT, PT, R14, UR5, RZ, P3, !PT ;  /* 0x000000050e117c10 */ /* 0x000fe20009ffe4ff */
[----:B------:R-:W-:Y:S01]  /*0a00*/  IMAD.X R19, RZ, RZ, UR5, P2 ;  /* 0x00000005ff137e24 */ /* 0x000fe200090e06ff */
[----:B------:R-:W-:Y:S01]  /*0a10*/  IADD3 R12, P3, PT, R8, UR4, RZ ;  /* 0x00000004080c7c10 */ /* 0x000fe2000ff7e0ff */
[----:B------:R-:W-:Y:S02]  /*0a20*/  IMAD.X R11, RZ, RZ, UR5, P1 ;  /* 0x00000005ff0b7e24 */ /* 0x000fe400088e06ff */
[----:B------:R-:W2:Y:S02]  /*0a30*/  LDG.E.U8 R16, desc[UR18][R16.64] ;  /* 0x0000001210107981 */ /* 0x000ea4000c1e1100 */
[----:B------:R-:W-:Y:S02]  /*0a40*/  IMAD.X R13, RZ, RZ, UR5, P3 ;  /* 0x00000005ff0d7e24 */ /* 0x000fe400098e06ff */
[----:B------:R-:W3:Y:S04]  /*0a50*/  LDG.E.U8 R18, desc[UR18][R18.64] ;  /* 0x0000001212127981 */ /* 0x000ee8000c1e1100 */
[----:B------:R-:W4:Y:S04]  /*0a60*/  LDG.E.U8 R10, desc[UR18][R10.64] ;  /* 0x000000120a0a7981 */ /* 0x000f28000c1e1100 */
[----:B------:R-:W5:Y:S01]  /*0a70*/  LDG.E.U8 R12, desc[UR18][R12.64] ;  /* 0x000000120c0c7981 */ /* 0x000f62000c1e1100 */
[----:B------:R-:W-:-:S02]  /*0a80*/  IMAD.IADD R7, R1, 0x1, R2 ;  /* 0x0000000101077824 */ /* 0x000fc400078e0202 */
[C---:B------:R-:W-:Y:S02]  /*0a90*/  IMAD.IADD R9, R1.reuse, 0x1, R4 ;  /* 0x0000000101097824 */ /* 0x040fe400078e0204 */
[C---:B------:R-:W-:Y:S02]  /*0aa0*/  IMAD.IADD R15, R1.reuse, 0x1, R6 ;  /* 0x00000001010f7824 */ /* 0x040fe400078e0206 */
[----:B------:R-:W-:Y:S02]  /*0ab0*/  IMAD.IADD R21, R1, 0x1, R8 ;  /* 0x0000000101157824 */ /* 0x000fe400078e0208 */
[----:B------:R-:W-:Y:S02]  /*0ac0*/  VIADD R2, R2, 0x4 ;  /* 0x0000000402027836 */ /* 0x000fe40000000000 */
[----:B------:R-:W-:Y:S01]  /*0ad0*/  IMAD.MOV.U32 R14, RZ, RZ, RZ ;  /* 0x000000ffff0e7224 */ /* 0x000fe200078e00ff */
[----:B--2---:R2:W-:Y:S04]  /*0ae0*/  STL.U8 [R7+0x1a0], R16 ;  /* 0x0001a01007007387 */ /* 0x0045e80000100000 */
[----:B---3--:R2:W-:Y:S04]  /*0af0*/  STL.U8 [R9+0x1a0], R18 ;  /* 0x0001a01209007387 */ /* 0x0085e80000100000 */
[----:B----4-:R2:W-:Y:S04]  /*0b00*/  STL.U8 [R15+0x1a0], R10 ;  /* 0x0001a00a0f007387 */ /* 0x0105e80000100000 */
[----:B-----5:R2:W-:Y:S02]  /*0b10*/  STL.U8 [R21+0x1a0], R12 ;  /* 0x0001a00c15007387 */ /* 0x0205e40000100000 */
.L_x_4:
[----:B------:R-:W-:Y:S05]  /*0b20*/  @!P0 BRA `(.L_x_0) ;  /* 0x00000000005c8947 */ /* 0x000fea0003800000 */
[----:B012---:R-:W0:Y:S02]  /*0b30*/  LDC.64 R10, c[0x0][0x380] ;  /* 0x0000e000ff0a7b82 */ /* 0x007e240000000a00 */
[----:B0-----:R-:W-:-:S05]  /*0b40*/  IADD3 R6, P0, PT, R2, R10, RZ ;  /* 0x0000000a02067210 */ /* 0x001fca0007f1e0ff */
[----:B------:R-:W-:-:S05]  /*0b50*/  IMAD.X R7, R14, 0x1, R11, P0 ;  /* 0x000000010e077824 */ /* 0x000fca00000e060b */
[----:B------:R-:W2:Y:S01]  /*0b60*/  LDG.E.U8 R6, desc[UR18][R6.64] ;  /* 0x0000001206067981 */ /* 0x000ea2000c1e1100 */
[----:B------:R-:W-:Y:S01]  /*0b70*/  IMAD.IADD R9, R1, 0x1, R2 ;  /* 0x0000000101097824 */ /* 0x000fe200078e0202 */
[----:B------:R-:W-:-:S04]  /*0b80*/  ISETP.NE.U32.AND P0, PT, R3, 0x1, PT ;  /* 0x000000010300780c */ /* 0x000fc80003f05070 */
[----:B------:R-:W-:Y:S01]  /*0b90*/  ISETP.NE.AND.EX P0, PT, RZ, RZ, PT, P0 ;  /* 0x000000ffff00720c */ /* 0x000fe20003f05300 */
[----:B--2---:R3:W-:-:S12]  /*0ba0*/  STL.U8 [R9+0x1a0], R6 ;  /* 0x0001a00609007387 */ /* 0x0047d80000100000 */
[----:B------:R-:W-:Y:S05]  /*0bb0*/  @!P0 BRA `(.L_x_0) ;  /* 0x0000000000388947 */ /* 0x000fea0003800000 */
[----:B------:R-:W-:Y:S01]  /*0bc0*/  ISETP.NE.U32.AND P0, PT, R3, 0x2, PT ;  /* 0x000000020300780c */ /* 0x000fe20003f05070 */
[----:B------:R-:W-:-:S03]  /*0bd0*/  VIADD R3, R2, 0x1 ;  /* 0x0000000102037836 */ /* 0x000fc60000000000 */
[----:B------:R-:W-:Y:S02]  /*0be0*/  ISETP.NE.AND.EX P0, PT, RZ, RZ, PT, P0 ;  /* 0x000000ffff00720c */ /* 0x000fe40003f05300 */
[----:B---3--:R-:W-:-:S05]  /*0bf0*/  IADD3 R6, P1, PT, R3, R10, RZ ;  /* 0x0000000a03067210 */ /* 0x008fca0007f3e0ff */
[----:B------:R-:W-:-:S05]  /*0c00*/  IMAD.X R7, RZ, RZ, R11, P1 ;  /* 0x000000ffff077224 */ /* 0x000fca00008e060b */
[----:B------:R-:W2:Y:S01]  /*0c10*/  LDG.E.U8 R6, desc[UR18][R6.64] ;  /* 0x0000001206067981 */ /* 0x000ea2000c1e1100 */
[----:B------:R-:W-:-:S05]  /*0c20*/  @P0 VIADD R2, R2, 0x2 ;  /* 0x0000000202020836 */ /* 0x000fca0000000000 */
[----:B------:R-:W-:-:S05]  /*0c30*/  @P0 IADD3 R8, P2, PT, R2, R10, RZ ;  /* 0x0000000a02080210 */ /* 0x000fca0007f5e0ff */
[----:B------:R-:W-:-:S05]  /*0c40*/  @P0 IMAD.X R9, RZ, RZ, R11, P2 ;  /* 0x000000ffff090224 */ /* 0x000fca00010e060b */
[----:B------:R-:W3:Y:S01]  /*0c50*/  @P0 LDG.E.U8 R8, desc[UR18][R8.64] ;  /* 0x0000001208080981 */ /* 0x000ee2000c1e1100 */
[C---:B------:R-:W-:Y:S02]  /*0c60*/  IMAD.IADD R11, R1.reuse, 0x1, R3 ;  /* 0x00000001010b7824 */ /* 0x040fe400078e0203 */
[----:B------:R-:W-:-:S03]  /*0c70*/  @P0 IMAD.IADD R3, R1, 0x1, R2 ;  /* 0x0000000101030824 */ /* 0x000fc600078e0202 */
[----:B--2---:R4:W-:Y:S04]  /*0c80*/  STL.U8 [R11+0x1a0], R6 ;  /* 0x0001a0060b007387 */ /* 0x0049e80000100000 */
[----:B---3--:R4:W-:Y:S02]  /*0c90*/  @P0 STL.U8 [R3+0x1a0], R8 ;  /* 0x0001a00803000387 */ /* 0x0089e40000100000 */
.L_x_0:
[--C-:B----4-:R-:W-:Y:S01]  /*0ca0*/  SHF.R.U32.HI R3, RZ, 0x8, R5.reuse ;  /* 0x00000008ff037819 */ /* 0x110fe20000011605 */
[----:B------:R-:W-:Y:S01]  /*0cb0*/  IMAD.MOV.U32 R2, RZ, RZ, -0x3c2d1e10 ;  /* 0xc3d2e1f0ff027424 */ /* 0x000fe200078e00ff */
[--C-:B------:R-:W-:Y:S01]  /*0cc0*/  SHF.R.U32.HI R4, RZ, 0x10, R5.reuse ;  /* 0x00000010ff047819 */ /* 0x100fe20000011605 */
[----:B01----:R-:W-:Y:S01]  /*0cd0*/  IMAD.MOV.U32 R8, RZ, RZ, 0x67452301 ;  /* 0x67452301ff087424 */ /* 0x003fe200078e00ff */
[----:B---3--:R-:W-:Y:S01]  /*0ce0*/  SHF.R.U32.HI R6, RZ, 0x18, R5 ;  /* 0x00000018ff067819 */ /* 0x008fe20000011605 */
[----:B--2---:R-:W-:Y:S01]  /*0cf0*/  IMAD.MOV.U32 R9, RZ, RZ, -0x10325477 ;  /* 0xefcdab89ff097424 */ /* 0x004fe200078e00ff */
[----:B------:R0:W-:Y:S01]  /*0d00*/  STL.U8 [UR9+0x1a0], R5 ;  /* 0x0001a005ff007987 */ /* 0x0001e20008100009 */
[----:B------:R-:W-:Y:S01]  /*0d10*/  IMAD.MOV.U32 R10, RZ, RZ, -0x67452302 ;  /* 0x98badcfeff0a7424 */ /* 0x000fe200078e00ff */
[----:B------:R-:W1:Y:S01]  /*0d20*/  LDCU.64 UR10, c[0x0][0x388] ;  /* 0x00007100ff0a77ac */ /* 0x000e620008000a00 */
[----:B------:R-:W-:Y:S01]  /*0d30*/  IMAD.MOV.U32 R11, RZ, RZ, 0x10325476 ;  /* 0x10325476ff0b7424 */ /* 0x000fe200078e00ff */
[----:B------:R-:W-:Y:S01]  /*0d40*/  STL.U8 [UR9+0x1a1], R3 ;  /* 0x0001a103ff007987 */ /* 0x000fe20008100009 */
[----:B------:R-:W-:Y:S01]  /*0d50*/  IMAD.MOV.U32 R28, RZ, RZ, -0x3c2d1e10 ;  /* 0xc3d2e1f0ff1c7424 */ /* 0x000fe200078e00ff */
[----:B------:R-:W-:Y:S01]  /*0d60*/  UMOV UR4, URZ ;  /* 0x000000ff00047c82 */ /* 0x000fe20008000000 */
[----:B------:R-:W-:Y:S01]  /*0d70*/  IMAD.MOV.U32 R7, RZ, RZ, 0x10325476 ;  /* 0x10325476ff077424 */ /* 0x000fe200078e00ff */
[----:B------:R2:W-:Y:S01]  /*0d80*/  STL.U8 [UR9+0x1a2], R4 ;  /* 0x0001a204ff007987 */ /* 0x0005e20008100009 */
[----:B0-----:R-:W-:Y:S01]  /*0d90*/  IMAD.MOV.U32 R5, RZ, RZ, -0x10325477 ;  /* 0xefcdab89ff057424 */ /* 0x001fe200078e00ff */
[----:B------:R-:W-:-:S02]  /*0da0*/  UMOV UR5, URZ ;  /* 0x000000ff00057c82 */ /* 0x000fc40008000000 */
[----:B------:R0:W-:Y:S04]  /*0db0*/  STL.U8 [UR9+0x1a3], R6 ;  /* 0x0001a306ff007987 */ /* 0x0001e80008100009 */
[----:B------:R3:W-:Y:S01]  /*0dc0*/  STL.128 [R1+0x140], R8 ;  /* 0x0001400801007387 */ /* 0x0007e20000100c00 */
[----:B--2---:R-:W-:-:S03]  /*0dd0*/  IMAD.MOV.U32 R4, RZ, RZ, 0x67452301 ;  /* 0x67452301ff047424 */ /* 0x004fc600078e00ff */
[----:B------:R3:W-:Y:S01]  /*0de0*/  STL [R1+0x150], R2 ;  /* 0x0001500201007387 */ /* 0x0007e20000100800 */
[----:B-1----:R-:W-:Y:S01]  /*0df0*/  UIADD3 UR10, UP0, UPT, UR10, 0x3, URZ ;  /* 0x000000030a0a7890 */ /* 0x002fe2000ff1e0ff */
[----:B0-----:R-:W-:Y:S02]  /*0e00*/  IMAD.MOV.U32 R6, RZ, RZ, -0x67452302 ;  /* 0x98badcfeff067424 */ /* 0x001fe400078e00ff */
[----:B------:R3:W-:Y:S01]  /*0e10*/  STL.128 [R1+0x160], RZ ;  /* 0x000160ff01007387 */ /* 0x0007e20000100c00 */
[----:B------:R-:W-:-:S03]  /*0e20*/  UIADD3.X UR11, UPT, UPT, URZ, UR11, URZ, UP0, !UPT ;  /* 0x0000000bff0b7290 */ /* 0x000fc600087fe4ff */
[----:B------:R3:W-:Y:S04]  /*0e30*/  STL.128 [R1+0x170], RZ ;  /* 0x000170ff01007387 */ /* 0x0007e80000100c00 */
[----:B------:R3:W-:Y:S04]  /*0e40*/  STL.128 [R1+0x180], RZ ;  /* 0x000180ff01007387 */ /* 0x0007e80000100c00 */
[----:B------:R3:W-:Y:S04]  /*0e50*/  STL.128 [R1+0x190], RZ ;  /* 0x000190ff01007387 */ /* 0x0007e80000100c00 */
[----:B------:R3:W-:Y:S02]  /*0e60*/  STL.64 [R1+0x158], RZ ;  /* 0x000158ff01007387 */ /* 0x0007e40000100a00 */
.L_x_12:
[----:B0--3--:R-:W-:-:S06]  /*0e70*/  VIADD R2, R1, UR4 ;  /* 0x0000000401027c36 */ /* 0x009fcc0008000000 */
[----:B------:R-:W2:Y:S01]  /*0e80*/  LDL.U8 R2, [R2+0x1a0] ;  /* 0x0001a00002027983 */ /* 0x000ea20000100000 */
[----:B------:R-:W-:Y:S02]  /*0e90*/  ULOP3.LUT UR6, UR4, 0x3f, URZ, 0xc0, !UPT ;  /* 0x0000003f04067892 */ /* 0x000fe4000f8ec0ff */
[----:B------:R-:W-:Y:S01]  /*0ea0*/  UIADD3 UR8, UP0, UPT, UR4, 0x1, URZ ;  /* 0x0000000104087890 */ /* 0x000fe2000ff1e0ff */
[----:B------:R-:W-:Y:S01]  /*0eb0*/  UMOV UR12, UR5 ;  /* 0x00000005000c7c82 */ /* 0x000fe20008000000 */
[----:B------:R-:W-:Y:S02]  /*0ec0*/  UMOV UR7, UR11 ;  /* 0x0000000b00077c82 */ /* 0x000fe40008000000 */
[----:B------:R-:W-:Y:S01]  /*0ed0*/  VIADD R3, R1, UR6 ;  /* 0x0000000601037c36 */ /* 0x000fe20008000000 */
[----:B------:R-:W-:Y:S02]  /*0ee0*/  ULOP3.LUT UR13, UR8, 0x3f, URZ, 0xc0, !UPT ;  /* 0x0000003f080d7892 */ /* 0x000fe4000f8ec0ff */
[----:B------:R-:W-:-:S02]  /*0ef0*/  UIADD3.X UR5, UPT, UPT, URZ, UR5, URZ, UP0, !UPT ;  /* 0x00000005ff057290 */ /* 0x000fc400087fe4ff */
[----:B------:R-:W-:Y:S01]  /*0f00*/  UISETP.NE.U32.AND UP0, UPT, UR13, URZ, UPT ;  /* 0x000000ff0d00728c */ /* 0x000fe2000bf05070 */
[----:B------:R-:W-:Y:S01]  /*0f10*/  UMOV UR6, UR10 ;  /* 0x0000000a00067c82 */ /* 0x000fe20008000000 */
[----:B------:R-:W-:Y:S02]  /*0f20*/  UIADD3 UR10, UP2, UPT, UR10, -0x1, URZ ;  /* 0xffffffff0a0a7890 */ /* 0x000fe4000ff5e0ff */
[----:B------:R-:W-:Y:S02]  /*0f30*/  UISETP.NE.AND.EX UP0, UPT, URZ, URZ, UPT, UP0 ;  /* 0x000000ffff00728c */ /* 0x000fe4000bf05300 */
[----:B------:R-:W-:Y:S02]  /*0f40*/  UISETP.NE.U32.AND UP1, UPT, UR6, URZ, UPT ;  /* 0x000000ff0600728c */ /* 0x000fe4000bf25070 */
[----:B------:R-:W-:Y:S01]  /*0f50*/  UIADD3.X UR11, UPT, UPT, UR11, -0x1, URZ, UP2, !UPT ;  /* 0xffffffff0b0b7890 */ /* 0x000fe200097fe4ff */
[----:B------:R-:W-:Y:S01]  /*0f60*/  UMOV UR6, UR4 ;  /* 0x0000000400067c82 */ /* 0x000fe20008000000 */
[----:B------:R-:W-:Y:S01]  /*0f70*/  UISETP.NE.AND.EX UP1, UPT, UR7, URZ, UPT, UP1 ;  /* 0x000000ff0700728c */ /* 0x000fe2000bf25310 */
[----:B------:R-:W-:Y:S01]  /*0f80*/  UMOV UR4, UR8 ;  /* 0x0000000800047c82 */ /* 0x000fe20008000000 */
[----:B--2---:R0:W-:Y:S01]  /*0f90*/  STL.U8 [R3+0x160], R2 ;  /* 0x0001600203007387 */ /* 0x0041e20000100000 */
[----:B------:R-:W-:Y:S08]  /*0fa0*/  BRA.U UP0, `(.L_x_5) ;  /* 0x0000001900c47547 */ /* 0x000ff0000b800000 */
[----:B------:R-:W0:Y:S04]  /*0fb0*/  LDL.128 R20, [R1+0x160] ;  /* 0x0001600001147983 */ /* 0x000e280000100c00 */
[----:B------:R-:W2:Y:S04]  /*0fc0*/  LDL.128 R16, [R1+0x170] ;  /* 0x0001700001107983 */ /* 0x000ea80000100c00 */
[----:B------:R-:W3:Y:S04]  /*0fd0*/  LDL.128 R12, [R1+0x180] ;  /* 0x00018000010c7983 */ /* 0x000ee80000100c00 */
[----:B------:R-:W4:Y:S01]  /*0fe0*/  LDL.128 R8, [R1+0x190] ;  /* 0x0001900001087983 */ /* 0x000f220000100c00 */
[----:B0-----:R-:W-:-:S02]  /*0ff0*/  PRMT R2, R20, 0x7771, RZ ;  /* 0x0000777114027816 */ /* 0x001fc400000000ff */
[----:B------:R-:W-:Y:S02]  /*1000*/  PRMT R24, R20, 0x7773, RZ ;  /* 0x0000777314187816 */ /* 0x000fe400000000ff */
[----:B------:R-:W-:Y:S01]  /*1010*/  PRMT R25, R21, 0x7773, RZ ;  /* 0x0000777315197816 */ /* 0x000fe200000000ff */
[----:B------:R-:W-:Y:S01]  /*1020*/  IMAD.U32 R2, R2, 0x10000, RZ ;  /* 0x0001000002027824 */ /* 0x000fe200078e00ff */
[----:B------:R-:W-:Y:S02]  /*1030*/  PRMT R26, R22, 0x7773, RZ ;  /* 0x00007773161a7816 */ /* 0x000fe400000000ff */
[----:B------:R-:W-:Y:S02]  /*1040*/  PRMT R27, R23, 0x7773, RZ ;  /* 0x00007773171b7816 */ /* 0x000fe400000000ff */
[----:B------:R-:W-:Y:S02]  /*1050*/  LOP3.LUT R3, R2, 0xff0000, RZ, 0xc0, !PT ;  /* 0x00ff000002037812 */ /* 0x000fe400078ec0ff */
[----:B------:R-:W-:-:S05]  /*1060*/  PRMT R2, R20, 0x7770, RZ ;  /* 0x0000777014027816 */ /* 0x000fca00000000ff */
[----:B------:R-:W-:Y:S01]  /*1070*/  IMAD R3, R2, 0x1000000, R3 ;  /* 0x0100000002037824 */ /* 0x000fe200078e0203 */
[----:B------:R-:W-:Y:S02]  /*1080*/  PRMT R2, R20, 0x7772, RZ ;  /* 0x0000777214027816 */ /* 0x000fe400000000ff */
[----:B--2---:R-:W-:-:S03]  /*1090*/  PRMT R20, R16, 0x7773, RZ ;  /* 0x0000777310147816 */ /* 0x004fc600000000ff */
[----:B------:R-:W-:-:S05]  /*10a0*/  IMAD.SHL.U32 R2, R2, 0x100, RZ ;  /* 0x0000010002027824 */ /* 0x000fca00078e00ff */
[----:B------:R-:W-:Y:S02]  /*10b0*/  LOP3.LUT R24, R24, R3, R2, 0xfe, !PT ;  /* 0x0000000318187212 */ /* 0x000fe400078efe02 */
[----:B------:R-:W-:-:S05]  /*10c0*/  PRMT R2, R21, 0x7771, RZ ;  /* 0x0000777115027816 */ /* 0x000fca00000000ff */
[----:B------:R-:W-:-:S05]  /*10d0*/  IMAD.U32 R2, R2, 0x10000, RZ ;  /* 0x0001000002027824 */ /* 0x000fca00078e00ff */
[----:B------:R-:W-:Y:S02]  /*10e0*/  LOP3.LUT R3, R2, 0xff0000, RZ, 0xc0, !PT ;  /* 0x00ff000002037812 */ /* 0x000fe400078ec0ff */
[----:B------:R-:W-:-:S05]  /*10f0*/  PRMT R2, R21, 0x7770, RZ ;  /* 0x0000777015027816 */ /* 0x000fca00000000ff */
[----:B------:R-:W-:Y:S01]  /*1100*/  IMAD R3, R2, 0x1000000, R3 ;  /* 0x0100000002037824 */ /* 0x000fe200078e0203 */
[----:B------:R-:W-:Y:S02]  /*1110*/  PRMT R2, R21, 0x7772, RZ ;  /* 0x0000777215027816 */ /* 0x000fe400000000ff */
[----:B------:R-:W-:-:S03]  /*1120*/  PRMT R21, R17, 0x7773, RZ ;  /* 0x0000777311157816 */ /* 0x000fc600000000ff */
        /* <DEDUP_REMOVED lines=20> */
[----:B------:R-:W-:-:S03]  /*1270*/  PRMT R2, R16, 0x7771, RZ ;  /* 0x0000777110027816 */ /* 0x000fc600000000ff */
[----:B------:R0:W-:Y:S02]  /*1280*/  STL.128 [R1], R24 ;  /* 0x0000001801007387 */ /* 0x0001e40000100c00 */
[----:B------:R-:W-:-:S05]  /*1290*/  IMAD.U32 R2, R2, 0x10000, RZ ;  /* 0x0001000002027824 */ /* 0x000fca00078e00ff */
[----:B------:R-:W-:Y:S02]  /*12a0*/  LOP3.LUT R3, R2, 0xff0000, RZ, 0xc0, !PT ;  /* 0x00ff000002037812 */ /* 0x000fe400078ec0ff */
[----:B------:R-:W-:-:S05]  /*12b0*/  PRMT R2, R16, 0x7770, RZ ;  /* 0x0000777010027816 */ /* 0x000fca00000000ff */
[----:B------:R-:W-:Y:S01]  /*12c0*/  IMAD R3, R2, 0x1000000, R3 ;  /* 0x0100000002037824 */ /* 0x000fe200078e0203 */
[----:B------:R-:W-:-:S05]  /*12d0*/  PRMT R2, R16, 0x7772, RZ ;  /* 0x0000777210027816 */ /* 0x000fca00000000ff */
[----:B------:R-:W-:-:S05]  /*12e0*/  IMAD.SHL.U32 R2, R2, 0x100, RZ ;  /* 0x0000010002027824 */ /* 0x000fca00078e00ff */
[----:B------:R-:W-:Y:S02]  /*12f0*/  LOP3.LUT R20, R20, R3, R2, 0xfe, !PT ;  /* 0x0000000314147212 */ /* 0x000fe400078efe02 */
[----:B------:R-:W-:-:S05]  /*1300*/  PRMT R2, R17, 0x7771, RZ ;  /* 0x0000777111027816 */ /* 0x000fca00000000ff */
        /* <DEDUP_REMOVED lines=23> */
[----:B---3--:R-:W-:-:S03]  /*1480*/  PRMT R2, R12, 0x7771, RZ ;  /* 0x000077710c027816 */ /* 0x008fc600000000ff */
[----:B------:R1:W-:Y:S02]  /*1490*/  STL.128 [R1+0x10], R20 ;  /* 0x0000101401007387 */ /* 0x0003e40000100c00 */
[----:B------:R-:W-:-:S05]  /*14a0*/  IMAD.U32 R2, R2, 0x10000, RZ ;  /* 0x0001000002027824 */ /* 0x000fca00078e00ff */
[----:B------:R-:W-:Y:S02]  /*14b0*/  LOP3.LUT R3, R2, 0xff0000, RZ, 0xc0, !PT ;  /* 0x00ff000002037812 */ /* 0x000fe400078ec0ff */
[----:B------:R-:W-:-:S05]  /*14c0*/  PRMT R2, R12, 0x7770, RZ ;  /* 0x000077700c027816 */ /* 0x000fca00000000ff */
[----:B------:R-:W-:Y:S01]  /*14d0*/  IMAD R3, R2, 0x1000000, R3 ;  /* 0x0100000002037824 */ /* 0x000fe200078e0203 */
[C---:B------:R-:W-:Y:S02]  /*14e0*/  PRMT R2, R12.reuse, 0x7772, RZ ;  /* 0x000077720c027816 */ /* 0x040fe400000000ff */
        /* <DEDUP_REMOVED lines=30> */
[----:B----4-:R-:W-:-:S03]  /*16d0*/  PRMT R2, R8, 0x7771, RZ ;  /* 0x0000777108027816 */ /* 0x010fc600000000ff */
        /* <DEDUP_REMOVED lines=36> */
[----:B------:R-:W-:Y:S02]  /*1920*/  LOP3.LUT R3, R26, R12, R9, 0x96, !PT ;  /* 0x0000000c1a037212 */ /* 0x000fe400078e9609 */
[----:B------:R-:W-:Y:S01]  /*1930*/  LOP3.LUT R2, R27, R13, R10, 0x96, !PT ;  /* 0x0000000d1b027212 */ /* 0x000fe200078e960a */
[----:B------:R3:W-:Y:S01]  /*1940*/  STL.128 [R1+0x30], R8 ;  /* 0x0000300801007387 */ /* 0x0007e20000100c00 */
[----:B------:R-:W-:Y:S02]  /*1950*/  LOP3.LUT R3, R3, R24, RZ, 0x3c, !PT ;  /* 0x0000001803037212 */ /* 0x000fe400078e3cff */
[----:B------:R-:W-:Y:S02]  /*1960*/  LOP3.LUT R2, R2, R25, RZ, 0x3c, !PT ;  /* 0x0000001902027212 */ /* 0x000fe400078e3cff */
[----:B------:R-:W-:-:S02]  /*1970*/  SHF.L.W.U32.HI R16, R3, 0x1, R3 ;  /* 0x0000000103107819 */ /* 0x000fc40000010e03 */
[----:B------:R-:W-:Y:S02]  /*1980*/  LOP3.LUT R3, R20, R14, R11, 0x96, !PT ;  /* 0x0000000e14037212 */ /* 0x000fe400078e960b */
[----:B------:R-:W-:Y:S02]  /*1990*/  LOP3.LUT R18, R21, R15, R16, 0x96, !PT ;  /* 0x0000000f15127212 */ /* 0x000fe400078e9610 */
[----:B------:R-:W-:Y:S02]  /*19a0*/  LOP3.LUT R3, R3, R26, RZ, 0x3c, !PT ;  /* 0x0000001a03037212 */ /* 0x000fe400078e3cff */
[----:B------:R-:W-:Y:S02]  /*19b0*/  LOP3.LUT R19, R18, R27, RZ, 0x3c, !PT ;  /* 0x0000001b12137212 */ /* 0x000fe400078e3cff */
[----:B------:R-:W-:Y:S02]  /*19c0*/  SHF.L.W.U32.HI R18, R3, 0x1, R3 ;  /* 0x0000000103127819 */ /* 0x000fe40000010e03 */
[----:B------:R-:W-:-:S02]  /*19d0*/  SHF.L.W.U32.HI R17, R2, 0x1, R2 ;  /* 0x0000000102117819 */ /* 0x000fc40000010e02 */
[----:B------:R-:W-:Y:S02]  /*19e0*/  SHF.L.W.U32.HI R19, R19, 0x1, R19 ;  /* 0x0000000113137819 */ /* 0x000fe40000010e13 */
[----:B0-----:R-:W-:Y:S02]  /*19f0*/  LOP3.LUT R26, R23, R9, R18, 0x96, !PT ;  /* 0x00000009171a7212 */ /* 0x001fe400078e9612 */
[----:B------:R-:W-:Y:S01]  /*1a00*/  LOP3.LUT R2, R22, R8, R17, 0x96, !PT ;  /* 0x0000000816027212 */ /* 0x000fe200078e9611 */
[----:B------:R0:W-:Y:S01]  /*1a10*/  STL.128 [R1+0x40], R16 ;  /* 0x0000401001007387 */ /* 0x0001e20000100c00 */
[----:B------:R-:W-:Y:S02]  /*1a20*/  LOP3.LUT R3, R12, R10, R19, 0x96, !PT ;  /* 0x0000000a0c037212 */ /* 0x000fe400078e9613 */
[----:B------:R-:W-:Y:S02]  /*1a30*/  LOP3.LUT R26, R26, R21, RZ, 0x3c, !PT ;  /* 0x000000151a1a7212 */ /* 0x000fe400078e3cff */
[----:B------:R-:W-:-:S02]  /*1a40*/  LOP3.LUT R2, R2, R20, RZ, 0x3c, !PT ;  /* 0x0000001402027212 */ /* 0x000fc400078e3cff */
[----:B------:R-:W-:Y:S02]  /*1a50*/  LOP3.LUT R3, R3, R22, RZ, 0x3c, !PT ;  /* 0x0000001603037212 */ /* 0x000fe400078e3cff */
[----:B------:R-:W-:Y:S02]  /*1a60*/  SHF.L.W.U32.HI R25, R26, 0x1, R26 ;  /* 0x000000011a197819 */ /* 0x000fe40000010e1a */
[----:B------:R-:W-:Y:S02]  /*1a70*/  SHF.L.W.U32.HI R24, R2, 0x1, R2 ;  /* 0x0000000102187819 */ /* 0x000fe40000010e02 */
[----:B------:R-:W-:Y:S02]  /*1a80*/  SHF.L.W.U32.HI R26, R3, 0x1, R3 ;  /* 0x00000001031a7819 */ /* 0x000fe40000010e03 */
[----:B------:R-:W-:Y:S02]  /*1a90*/  LOP3.LUT R3, R14, R16, R25, 0x96, !PT ;  /* 0x000000100e037212 */ /* 0x000fe400078e9619 */
[----:B------:R-:W-:-:S02]  /*1aa0*/  LOP3.LUT R2, R13, R11, R24, 0x96, !PT ;  /* 0x0000000b0d027212 */ /* 0x000fc400078e9618 */
[----:B-1----:R-:W-:Y:S02]  /*1ab0*/  LOP3.LUT R22, R15, R17, R26, 0x96, !PT ;  /* 0x000000110f167212 */ /* 0x002fe400078e961a */
[----:B------:R-:W-:Y:S02]  /*1ac0*/  LOP3.LUT R20, R3, R12, RZ, 0x3c, !PT ;  /* 0x0000000c03147212 */ /* 0x000fe400078e3cff */
[----:B------:R-:W-:Y:S02]  /*1ad0*/  LOP3.LUT R2, R2, R23, RZ, 0x3c, !PT ;  /* 0x0000001702027212 */ /* 0x000fe400078e3cff */
[----:B------:R-:W-:Y:S02]  /*1ae0*/  LOP3.LUT R21, R22, R13, RZ, 0x3c, !PT ;  /* 0x0000000d16157212 */ /* 0x000fe400078e3cff */
[----:B------:R-:W-:Y:S02]  /*1af0*/  SHF.L.W.U32.HI R20, R20, 0x1, R20 ;  /* 0x0000000114147819 */ /* 0x000fe40000010e14 */
[----:B------:R-:W-:-:S02]  /*1b00*/  SHF.L.W.U32.HI R27, R2, 0x1, R2 ;  /* 0x00000001021b7819 */ /* 0x000fc40000010e02 */
[----:B------:R-:W-:Y:S02]  /*1b10*/  SHF.L.W.U32.HI R21, R21, 0x1, R21 ;  /* 0x0000000115157819 */ /* 0x000fe40000010e15 */
[----:B------:R-:W-:Y:S01]  /*1b20*/  LOP3.LUT R2, R9, R19, R20, 0x96, !PT ;  /* 0x0000001309027212 */ /* 0x000fe200078e9614 */
[----:B------:R1:W-:Y:S01]  /*1b30*/  STL.128 [R1+0x50], R24 ;  /* 0x0000501801007387 */ /* 0x0003e20000100c00 */
[----:B------:R-:W-:Y:S02]  /*1b40*/  LOP3.LUT R3, R8, R18, R27, 0x96, !PT ;  /* 0x0000001208037212 */ /* 0x000fe400078e961b */
[----:B------:R-:W-:Y:S02]  /*1b50*/  LOP3.LUT R23, R10, R24, R21, 0x96, !PT ;  /* 0x000000180a177212 */ /* 0x000fe400078e9615 */
[----:B--2---:R-:W-:Y:S02]  /*1b60*/  LOP3.LUT R15, R2, R15, RZ, 0x3c, !PT ;  /* 0x0000000f020f7212 */ /* 0x004fe400078e3cff */
[----:B------:R-:W-:-:S02]  /*1b70*/  LOP3.LUT R3, R3, R14, RZ, 0x3c, !PT ;  /* 0x0000000e03037212 */ /* 0x000fc400078e3cff */
[----:B------:R-:W-:Y:S02]  /*1b80*/  LOP3.LUT R12, R23, R8, RZ, 0x3c, !PT ;  /* 0x00000008170c7212 */ /* 0x000fe400078e3cff */
[----:B------:R-:W-:Y:S02]  /*1b90*/  SHF.L.W.U32.HI R23, R15, 0x1, R15 ;  /* 0x000000010f177819 */ /* 0x000fe40000010e0f */
[----:B------:R-:W-:Y:S02]  /*1ba0*/  SHF.L.W.U32.HI R22, R3, 0x1, R3 ;  /* 0x0000000103167819 */ /* 0x000fe40000010e03 */
[----:B------:R-:W-:Y:S02]  /*1bb0*/  SHF.L.W.U32.HI R12, R12, 0x1, R12 ;  /* 0x000000010c0c7819 */ /* 0x000fe40000010e0c */
[----:B------:R-:W-:Y:S01]  /*1bc0*/  LOP3.LUT R3, R16, R26, R23, 0x96, !PT ;  /* 0x0000001a10037212 */ /* 0x000fe200078e9617 */
[----:B------:R2:W-:Y:S01]  /*1bd0*/  STL.128 [R1+0x60], R20 ;  /* 0x0000601401007387 */ /* 0x0005e20000100c00 */
[----:B------:R-:W-:-:S02]  /*1be0*/  LOP3.LUT R2, R11, R25, R22, 0x96, !PT ;  /* 0x000000190b027212 */ /* 0x000fc400078e9616 */
[----:B------:R-:W-:Y:S02]  /*1bf0*/  LOP3.LUT R14, R17, R27, R12, 0x96, !PT ;  /* 0x0000001b110e7212 */ /* 0x000fe400078e960c */
[----:B------:R-:W-:Y:S02]  /*1c00*/  LOP3.LUT R3, R3, R10, RZ, 0x3c, !PT ;  /* 0x0000000a03037212 */ /* 0x000fe400078e3cff */
[----:B------:R-:W-:Y:S02]  /*1c10*/  LOP3.LUT R2, R2, R9, RZ, 0x3c, !PT ;  /* 0x0000000902027212 */ /* 0x000fe400078e3cff */
[----:B------:R-:W-:Y:S02]  /*1c20*/  LOP3.LUT R15, R14, R11, RZ, 0x3c, !PT ;  /* 0x0000000b0e0f7212 */ /* 0x000fe400078e3cff */
[----:B------:R-:W-:Y:S02]  /*1c30*/  SHF.L.W.U32.HI R14, R3, 0x1, R3 ;  /* 0x00000001030e7819 */ /* 0x000fe40000010e03 */
[----:B------:R-:W-:-:S02]  /*1c40*/  SHF.L.W.U32.HI R13, R2, 0x1, R2 ;  /* 0x00000001020d7819 */ /* 0x000fc40000010e02 */
[----:B------:R-:W-:Y:S02]  /*1c50*/  SHF.L.W.U32.HI R15, R15, 0x1, R15 ;  /* 0x000000010f0f7819 */ /* 0x000fe40000010e0f */
[----:B---3--:R-:W-:Y:S02]  /*1c60*/  LOP3.LUT R10, R19, R21, R14, 0x96, !PT ;  /* 0x00000015130a7212 */ /* 0x008fe400078e960e */
        /* <DEDUP_REMOVED lines=11> */
[----:B0-----:R-:W-:Y:S02]  /*1d20*/  LOP3.LUT R18, R27, R13, R10, 0x96, !PT ;  /* 0x0000000d1b127212 */ /* 0x001fe400078e960a */
        /* <DEDUP_REMOVED lines=10> */
[----:B-1----:R-:W-:Y:S02]  /*1dd0*/  LOP3.LUT R27, R2, R27, RZ, 0x3c, !PT ;  /* 0x0000001b021b7212 */ /* 0x002fe400078e3cff */
        /* <DEDUP_REMOVED lines=15> */
[----:B--2---:R-:W-:Y:S02]  /*1ed0*/  LOP3.LUT R22, R15, R17, R26, 0x96, !PT ;  /* 0x000000110f167212 */ /* 0x004fe400078e961a */
        /* <DEDUP_REMOVED lines=11> */
[----:B---3--:R-:W-:Y:S02]  /*1f90*/  LOP3.LUT R14, R11, R25, R22, 0x96, !PT ;  /* 0x000000190b0e7212 */ /* 0x008fe400078e9616 */
        /* <DEDUP_REMOVED lines=10> */
[----:B0-----:R-:W-:Y:S02]  /*2040*/  LOP3.LUT R11, R2, R11, RZ, 0x3c, !PT ;  /* 0x0000000b020b7212 */ /* 0x001fe400078e3cff */
        /* <DEDUP_REMOVED lines=15> */
[----:B-1----:R-:W-:Y:S02]  /*2140*/  LOP3.LUT R18, R27, R13, R10, 0x96, !PT ;  /* 0x0000000d1b127212 */ /* 0x002fe400078e960a */
        /* <DEDUP_REMOVED lines=11> */
[----:B--2---:R-:W-:Y:S02]  /*2200*/  LOP3.LUT R26, R23, R9, R18, 0x96, !PT ;  /* 0x00000009171a7212 */ /* 0x004fe400078e9612 */
        /* <DEDUP_REMOVED lines=10> */
[----:B---3--:R-:W-:Y:S02]  /*22b0*/  LOP3.LUT R23, R2, R23, RZ, 0x3c, !PT ;  /* 0x0000001702177212 */ /* 0x008fe400078e3cff */
        /* <DEDUP_REMOVED lines=33> */
[----:B------:R-:W-:Y:S01]  /*24d0*/  SHF.L.W.U32.HI R9, R9, 0x1, R9 ;  /* 0x0000000109097819 */ /* 0x000fe20000010e09 */
[----:B------:R0:W-:Y:S01]  /*24e0*/  STL.128 [R1+0x110], R12 ;  /* 0x0001100c01007387 */ /* 0x0001e20000100c00 */
[----:B------:R-:W-:Y:S02]  /*24f0*/  LOP3.LUT R3, R24, R22, R15, 0x96, !PT ;  /* 0x0000001618037212 */ /* 0x000fe400078e960f */
[----:B------:R-:W-:Y:S02]  /*2500*/  LOP3.LUT R2, R25, R23, R8, 0x96, !PT ;  /* 0x0000001719027212 */ /* 0x000fe400078e9608 */
[----:B------:R-:W-:Y:S02]  /*2510*/  LOP3.LUT R11, R26, R12, R9, 0x96, !PT ;  /* 0x0000000c1a0b7212 */ /* 0x000fe400078e9609 */
[----:B------:R-:W-:Y:S02]  /*2520*/  LOP3.LUT R3, R3, R18, RZ, 0x3c, !PT ;  /* 0x0000001203037212 */ /* 0x000fe400078e3cff */
[----:B--2---:R-:W-:-:S02]  /*2530*/  LOP3.LUT R19, R2, R19, RZ, 0x3c, !PT ;  /* 0x0000001302137212 */ /* 0x004fc400078e3cff */
[----:B------:R-:W-:Y:S01]  /*2540*/  LOP3.LUT R16, R11, R24, RZ, 0x3c, !PT ;  /* 0x000000180b107212 */ /* 0x000fe200078e3cff */
[----:B---3--:R-:W-:Y:S01]  /*2550*/  IMAD.MOV.U32 R24, RZ, RZ, R7 ;  /* 0x000000ffff187224 */ /* 0x008fe200078e0007 */
[----:B------:R-:W-:Y:S02]  /*2560*/  SHF.L.W.U32.HI R10, R3, 0x1, R3 ;  /* 0x00000001030a7819 */ /* 0x000fe40000010e03 */
[----:B------:R-:W-:Y:S02]  /*2570*/  SHF.L.W.U32.HI R11, R19, 0x1, R19 ;  /* 0x00000001130b7819 */ /* 0x000fe40000010e13 */
[----:B------:R-:W-:Y:S02]  /*2580*/  SHF.L.W.U32.HI R16, R16, 0x1, R16 ;  /* 0x0000000110107819 */ /* 0x000fe40000010e10 */
[----:B------:R-:W-:Y:S01]  /*2590*/  LOP3.LUT R2, R27, R13, R10, 0x96, !PT ;  /* 0x0000000d1b027212 */ /* 0x000fe200078e960a */
[----:B------:R0:W-:Y:S01]  /*25a0*/  STL.128 [R1+0x120], R8 ;  /* 0x0001200801007387 */ /* 0x0001e20000100c00 */
[----:B------:R-:W-:-:S02]  /*25b0*/  LOP3.LUT R3, R20, R14, R11, 0x96, !PT ;  /* 0x0000000e14037212 */ /* 0x000fc400078e960b */
[----:B------:R-:W-:Y:S02]  /*25c0*/  LOP3.LUT R18, R21, R15, R16, 0x96, !PT ;  /* 0x0000000f15127212 */ /* 0x000fe400078e9610 */
[----:B------:R-:W-:Y:S01]  /*25d0*/  LOP3.LUT R2, R2, R25, RZ, 0x3c, !PT ;  /* 0x0000001902027212 */ /* 0x000fe200078e3cff */
[----:B------:R-:W-:Y:S01]  /*25e0*/  IMAD.MOV.U32 R25, RZ, RZ, R4 ;  /* 0x000000ffff197224 */ /* 0x000fe200078e0004 */
[----:B------:R-:W-:Y:S01]  /*25f0*/  LOP3.LUT R3, R3, R26, RZ, 0x3c, !PT ;  /* 0x0000001a03037212 */ /* 0x000fe200078e3cff */
[----:B------:R-:W-:Y:S01]  /*2600*/  IMAD.MOV.U32 R26, RZ, RZ, R5 ;  /* 0x000000ffff1a7224 */ /* 0x000fe200078e0005 */
[----:B------:R-:W-:Y:S01]  /*2610*/  LOP3.LUT R19, R18, R27, RZ, 0x3c, !PT ;  /* 0x0000001b12137212 */ /* 0x000fe200078e3cff */
[----:B------:R-:W-:Y:S01]  /*2620*/  IMAD.MOV.U32 R27, RZ, RZ, R6 ;  /* 0x000000ffff1b7224 */ /* 0x000fe200078e0006 */
[----:B------:R-:W-:Y:S01]  /*2630*/  SHF.L.W.U32.HI R17, R2, 0x1, R2 ;  /* 0x0000000102117819 */ /* 0x000fe20000010e02 */
[----:B------:R-:W-:Y:S01]  /*2640*/  IMAD.MOV.U32 R2, RZ, RZ, RZ ;  /* 0x000000ffff027224 */ /* 0x000fe200078e00ff */
[----:B------:R-:W-:Y:S01]  /*2650*/  SHF.L.W.U32.HI R18, R3, 0x1, R3 ;  /* 0x0000000103127819 */ /* 0x000fe20000010e03 */
[----:B------:R-:W-:Y:S01]  /*2660*/  IMAD.MOV.U32 R3, RZ, RZ, R28 ;  /* 0x000000ffff037224 */ /* 0x000fe200078e001c */
[----:B------:R-:W-:-:S05]  /*2670*/  SHF.L.W.U32.HI R19, R19, 0x1, R19 ;  /* 0x0000000113137819 */ /* 0x000fca0000010e13 */
[----:B------:R0:W-:Y:S02]  /*2680*/  STL.128 [R1+0x130], R16 ;  /* 0x0001301001007387 */ /* 0x0001e40000100c00 */
.L_x_11:
[C---:B------:R-:W-:Y:S01]  /*2690*/  ISETP.GT.U32.AND P0, PT, R2.reuse, 0x13, PT ;  /* 0x000000130200780c */ /* 0x040fe20003f04070 */
[----:B0-----:R-:W-:-:S12]  /*26a0*/  IMAD R10, R2, 0x4, R1 ;  /* 0x00000004020a7824 */ /* 0x001fd800078e0201 */
[----:B------:R-:W2:Y:S01]  /*26b0*/  @!P0 LDL R12, [R10] ;  /* 0x000000000a0c8983 */ /* 0x000ea20000100800 */
[----:B------:R-:W-:Y:S02]  /*26c0*/  IMAD.MOV.U32 R15, RZ, RZ, R3 ;  /* 0x000000ffff0f7224 */ /* 0x000fe400078e0003 */
[----:B------:R-:W-:Y:S02]  /*26d0*/  IMAD.MOV.U32 R3, RZ, RZ, R27 ;  /* 0x000000ffff037224 */ /* 0x000fe400078e001b */
[----:B------:R-:W-:Y:S02]  /*26e0*/  IMAD.MOV.U32 R11, RZ, RZ, R26 ;  /* 0x000000ffff0b7224 */ /* 0x000fe400078e001a */
[----:B------:R-:W-:Y:S01]  /*26f0*/  IMAD.MOV.U32 R9, RZ, RZ, R24 ;  /* 0x000000ffff097224 */ /* 0x000fe200078e0018 */
[----:B------:R-:W-:-:S05]  /*2700*/  @!P0 LOP3.LUT R8, R24, R26, R3, 0xb8, !PT ;  /* 0x0000001a18088212 */ /* 0x000fca00078eb803 */
[----:B------:R-:W-:-:S05]  /*2710*/  @!P0 IMAD.IADD R8, R8, 0x1, R15 ;  /* 0x0000000108088824 */ /* 0x000fca00078e020f */
[--C-:B------:R-:W-:Y:S01]  /*2720*/  @!P0 LEA.HI R13, R25, R8, R25.reuse, 0x5 ;  /* 0x00000008190d8211 */ /* 0x100fe200078f2819 */
[----:B------:R-:W-:-:S03]  /*2730*/  IMAD.MOV.U32 R8, RZ, RZ, R25 ;  /* 0x000000ffff087224 */ /* 0x000fc600078e0019 */
[----:B--2---:R-:W-:Y:S01]  /*2740*/  @!P0 IADD3 R26, PT, PT, R13, 0x5a827999, R12 ;  /* 0x5a8279990d1a8810 */ /* 0x004fe20007ffe00c */
[----:B------:R-:W-:Y:S06]  /*2750*/  @!P0 BRA `(.L_x_6) ;  /* 0x0000000000488947 */ /* 0x000fec0003800000 */
[----:B------:R-:W-:-:S13]  /*2760*/  ISETP.GT.U32.AND P0, PT, R2, 0x27, PT ;  /* 0x000000270200780c */ /* 0x000fda0003f04070 */
[----:B------:R-:W-:Y:S05]  /*2770*/  @P0 BRA `(.L_x_7) ;  /* 0x0000000000180947 */ /* 0x000fea0003800000 */
[----:B------:R-:W2:Y:S01]  /*2780*/  LDL R13, [R10] ;  /* 0x000000000a0d7983 */ /* 0x000ea20000100800 */
[----:B------:R-:W-:-:S05]  /*2790*/  LOP3.LUT R12, R11, R3, R24, 0x96, !PT ;  /* 0x000000030b0c7212 */ /* 0x000fca00078e9618 */
[----:B------:R-:W-:-:S05]  /*27a0*/  IMAD.IADD R12, R12, 0x1, R15 ;  /* 0x000000010c0c7824 */ /* 0x000fca00078e020f */
[----:B------:R-:W-:-:S04]  /*27b0*/  LEA.HI R12, R25, R12, R25, 0x5 ;  /* 0x0000000c190c7211 */ /* 0x000fc800078f2819 */
[----:B--2---:R-:W-:Y:S01]  /*27c0*/  IADD3 R26, PT, PT, R12, 0x6ed9eba1, R13 ;  /* 0x6ed9eba10c1a7810 */ /* 0x004fe20007ffe00d */
[----:B------:R-:W-:Y:S06]  /*27d0*/  BRA `(.L_x_6) ;  /* 0x0000000000287947 */ /* 0x000fec0003800000 */
.L_x_7:
[----:B------:R-:W2:Y:S01]  /*27e0*/  LDL R13, [R10] ;  /* 0x000000000a0d7983 */ /* 0x000ea20000100800 */
[----:B------:R-:W-:-:S13]  /*27f0*/  ISETP.GT.U32.AND P0, PT, R2, 0x3b, PT ;  /* 0x0000003b0200780c */ /* 0x000fda0003f04070 */
[----:B------:R-:W-:Y:S02]  /*2800*/  @!P0 LOP3.LUT R12, R3, R24, R11, 0xe8, !PT ;  /* 0x00000018030c8212 */ /* 0x000fe400078ee80b */
[----:B------:R-:W-:-:S03]  /*2810*/  @P0 LOP3.LUT R14, R11, R3, R24, 0x96, !PT ;  /* 0x000000030b0e0212 */ /* 0x000fc600078e9618 */
[--C-:B------:R-:W-:Y:S02]  /*2820*/  @!P0 IMAD.IADD R12, R12, 0x1, R15.reuse ;  /* 0x000000010c0c8824 */ /* 0x100fe400078e020f */
[----:B------:R-:W-:-:S03]  /*2830*/  @P0 IMAD.IADD R14, R14, 0x1, R15 ;  /* 0x000000010e0e0824 */ /* 0x000fc600078e020f */
[C-C-:B------:R-:W-:Y:S02]  /*2840*/  @!P0 LEA.HI R12, R25.reuse, R12, R25.reuse, 0x5 ;  /* 0x0000000c190c8211 */ /* 0x140fe400078f2819 */
[----:B------:R-:W-:Y:S02]  /*2850*/  @P0 LEA.HI R14, R25, R14, R25, 0x5 ;  /* 0x0000000e190e0211 */ /* 0x000fe400078f2819 */
[--C-:B--2---:R-:W-:Y:S02]  /*2860*/  @!P0 IADD3 R26, PT, PT, R12, -0x70e44324, R13.reuse ;  /* 0x8f1bbcdc0c1a8810 */ /* 0x104fe40007ffe00d */
[----:B------:R-:W-:-:S07]  /*2870*/  @P0 IADD3 R26, PT, PT, R14, -0x359d3e2a, R13 ;  /* 0xca62c1d60e1a0810 */ /* 0x000fce0007ffe00d */
.L_x_6:
[----:B------:R-:W-:Y:S02]  /*2880*/  ISETP.GE.U32.AND P0, PT, R2, 0x13, PT ;  /* 0x000000130200780c */ /* 0x000fe40003f06070 */
[----:B------:R-:W-:-:S11]  /*2890*/  SHF.L.W.U32.HI R24, R11, 0x1e, R11 ;  /* 0x0000001e0b187819 */ /* 0x000fd60000010e0b */
[----:B------:R-:W-:Y:S05]  /*28a0*/  @!P0 BRA `(.L_x_8) ;  /* 0x00000000004c8947 */ /* 0x000fea0003800000 */
[----:B------:R-:W-:-:S13]  /*28b0*/  ISETP.GE.U32.AND P0, PT, R2, 0x27, PT ;  /* 0x000000270200780c */ /* 0x000fda0003f06070 */
[----:B------:R-:W-:Y:S05]  /*28c0*/  @!P0 BRA `(.L_x_9) ;  /* 0x00000000002c8947 */ /* 0x000fea0003800000 */
[----:B------:R-:W2:Y:S01]  /*28d0*/  LDL R10, [R10+0x4] ;  /* 0x000004000a0a7983 */ /* 0x000ea20000100800 */
[----:B------:R-:W-:-:S13]  /*28e0*/  ISETP.GE.U32.AND P0, PT, R2, 0x3b, PT ;  /* 0x0000003b0200780c */ /* 0x000fda0003f06070 */
[----:B------:R-:W-:Y:S02]  /*28f0*/  @P0 LOP3.LUT R12, R25, R24, R3, 0x96, !PT ;  /* 0x00000018190c0212 */ /* 0x000fe400078e9603 */
[----:B------:R-:W-:-:S03]  /*2900*/  @!P0 LOP3.LUT R14, R24, R3, R8, 0xe8, !PT ;  /* 0x00000003180e8212 */ /* 0x000fc600078ee808 */
[--C-:B------:R-:W-:Y:S02]  /*2910*/  @P0 IMAD.IADD R11, R12, 0x1, R9.reuse ;  /* 0x000000010c0b0824 */ /* 0x100fe400078e0209 */
[----:B------:R-:W-:-:S03]  /*2920*/  @!P0 IMAD.IADD R9, R14, 0x1, R9 ;  /* 0x000000010e098824 */ /* 0x000fc600078e0209 */
[C-C-:B------:R-:W-:Y:S02]  /*2930*/  @P0 LEA.HI R11, R26.reuse, R11, R26.reuse, 0x5 ;  /* 0x0000000b1a0b0211 */ /* 0x140fe400078f281a */
[----:B------:R-:W-:Y:S02]  /*2940*/  @!P0 LEA.HI R9, R26, R9, R26, 0x5 ;  /* 0x000000091a098211 */ /* 0x000fe400078f281a */
[--C-:B--2---:R-:W-:Y:S02]  /*2950*/  @P0 IADD3 R25, PT, PT, R11, -0x359d3e2a, R10.reuse ;  /* 0xca62c1d60b190810 */ /* 0x104fe40007ffe00a */
[----:B------:R-:W-:Y:S01]  /*2960*/  @!P0 IADD3 R25, PT, PT, R9, -0x70e44324, R10 ;  /* 0x8f1bbcdc09198810 */ /* 0x000fe20007ffe00a */
[----:B------:R-:W-:Y:S06]  /*2970*/  BRA `(.L_x_10) ;  /* 0x00000000002c7947 */ /* 0x000fec0003800000 */
.L_x_9:
[----:B------:R-:W2:Y:S01]  /*2980*/  LDL R10, [R10+0x4] ;  /* 0x000004000a0a7983 */ /* 0x000ea20000100800 */
[----:B------:R-:W-:-:S05]  /*2990*/  LOP3.LUT R12, R25, R24, R3, 0x96, !PT ;  /* 0x00000018190c7212 */ /* 0x000fca00078e9603 */
[----:B------:R-:W-:-:S05]  /*29a0*/  IMAD.IADD R9, R12, 0x1, R9 ;  /* 0x000000010c097824 */ /* 0x000fca00078e0209 */
[----:B------:R-:W-:-:S04]  /*29b0*/  LEA.HI R9, R26, R9, R26, 0x5 ;  /* 0x000000091a097211 */ /* 0x000fc800078f281a */
[----:B--2---:R-:W-:Y:S01]  /*29c0*/  IADD3 R25, PT, PT, R9, 0x6ed9eba1, R10 ;  /* 0x6ed9eba109197810 */ /* 0x004fe20007ffe00a */
[----:B------:R-:W-:Y:S06]  /*29d0*/  BRA `(.L_x_10) ;  /* 0x0000000000147947 */ /* 0x000fec0003800000 */
.L_x_8:
[----:B------:R-:W2:Y:S01]  /*29e0*/  LDL R10, [R10+0x4] ;  /* 0x000004000a0a7983 */ /* 0x000ea20000100800 */
[----:B------:R-:W-:-:S05]  /*29f0*/  LOP3.LUT R12, R3, R25, R24, 0xb8, !PT ;  /* 0x00000019030c7212 */ /* 0x000fca00078eb818 */
[----:B------:R-:W-:-:S05]  /*2a00*/  IMAD.IADD R9, R12, 0x1, R9 ;  /* 0x000000010c097824 */ /* 0x000fca00078e0209 */
[----:B------:R-:W-:-:S04]  /*2a10*/  LEA.HI R9, R26, R9, R26, 0x5 ;  /* 0x000000091a097211 */ /* 0x000fc800078f281a */
[----:B--2---:R-:W-:-:S07]  /*2a20*/  IADD3 R25, PT, PT, R9, 0x5a827999, R10 ;  /* 0x5a82799909197810 */ /* 0x004fce0007ffe00a */
.L_x_10:
[----:B------:R-:W-:Y:S01]  /*2a30*/  VIADD R2, R2, 0x2 ;  /* 0x0000000202027836 */ /* 0x000fe20000000000 */
[----:B------:R-:W-:-:S04]  /*2a40*/  SHF.L.W.U32.HI R27, R8, 0x1e, R8 ;  /* 0x0000001e081b7819 */ /* 0x000fc80000010e08 */
[----:B------:R-:W-:-:S13]  /*2a50*/  ISETP.NE.AND P0, PT, R2, 0x50, PT ;  /* 0x000000500200780c */ /* 0x000fda0003f05270 */
[----:B------:R-:W-:Y:S05]  /*2a60*/  @P0 BRA `(.L_x_11) ;  /* 0xfffffffc00080947 */ /* 0x000fea000383ffff */
[----:B------:R-:W-:Y:S02]  /*2a70*/  IMAD.IADD R28, R28, 0x1, R3 ;  /* 0x000000011c1c7824 */ /* 0x000fe400078e0203 */
[----:B------:R-:W-:Y:S02]  /*2a80*/  IMAD.IADD R4, R4, 0x1, R25 ;  /* 0x0000000104047824 */ /* 0x000fe400078e0219 */
[----:B------:R-:W-:Y:S02]  /*2a90*/  IMAD.IADD R5, R5, 0x1, R26 ;  /* 0x0000000105057824 */ /* 0x000fe400078e021a */
[----:B------:R-:W-:Y:S02]  /*2aa0*/  IMAD.IADD R6, R6, 0x1, R27 ;  /* 0x0000000106067824 */ /* 0x000fe400078e021b */
[----:B------:R-:W-:-:S07]  /*2ab0*/  IMAD.IADD R7, R7, 0x1, R24 ;  /* 0x0000000107077824 */ /* 0x000fce00078e0218 */
.L_x_5:
[----:B------:R-:W-:Y:S05]  /*2ac0*/  BRA.U UP1, `(.L_x_12) ;  /* 0xffffffe101e87547 */ /* 0x000fea000b83ffff */
[----:B------:R-:W-:Y:S01]  /*2ad0*/  UIADD3 UR7, UPT, UPT, UR6, 0x1, URZ ;  /* 0x0000000106077890 */ /* 0x000fe2000fffe0ff */
[----:B------:R-:W-:Y:S01]  /*2ae0*/  IMAD.MOV.U32 R9, RZ, RZ, 0x80 ;  /* 0x00000080ff097424 */ /* 0x000fe200078e00ff */
[----:B------:R-:W-:Y:S01]  /*2af0*/  UIADD3 UR8, UP0, UPT, UR6, 0x2, URZ ;  /* 0x0000000206087890 */ /* 0x000fe2000ff1e0ff */
[----:B------:R1:W-:Y:S01]  /*2b00*/  STL.128 [R1+0x140], R4 ;  /* 0x0001400401007387 */ /* 0x0003e20000100c00 */
[----:B------:R-:W-:Y:S02]  /*2b10*/  ULOP3.LUT UR7, UR7, 0x3f, URZ, 0xc0, !UPT ;  /* 0x0000003f07077892 */ /* 0x000fe4000f8ec0ff */
[----:B------:R-:W-:Y:S01]  /*2b20*/  UIADD3.X UR10, UPT, UPT, URZ, UR12, URZ, UP0, !UPT ;  /* 0x0000000cff0a7290 */ /* 0x000fe200087fe4ff */
[----:B------:R1:W-:Y:S01]  /*2b30*/  STL [R1+0x150], R28 ;  /* 0x0001501c01007387 */ /* 0x0003e20000100800 */
[----:B0-----:R-:W-:Y:S01]  /*2b40*/  IMAD.U32 R2, RZ, RZ, UR8 ;  /* 0x00000008ff027e24 */ /* 0x001fe2000f8e00ff */
[----:B------:R-:W-:Y:S01]  /*2b50*/  ULOP3.LUT UR6, UR8, 0x3f, URZ, 0xc0, !UPT ;  /* 0x0000003f08067892 */ /* 0x000fe2000f8ec0ff */
[----:B------:R-:W-:-:S02]  /*2b60*/  VIADD R8, R1, UR7 ;  /* 0x0000000701087c36 */ /* 0x000fc40008000000 */
[----:B------:R-:W-:Y:S01]  /*2b70*/  IMAD.U32 R3, RZ, RZ, UR10 ;  /* 0x0000000aff037e24 */ /* 0x000fe2000f8e00ff */
[----:B------:R-:W-:Y:S02]  /*2b80*/  UISETP.NE.U32.AND UP0, UPT, UR6, 0x38, UPT ;  /* 0x000000380600788c */ /* 0x000fe4000bf05070 */
[----:B------:R1:W-:Y:S02]  /*2b90*/  STL.U8 [R8+0x160], R9 ;  /* 0x0001600908007387 */ /* 0x0003e40000100000 */
[----:B------:R-:W-:Y:S02]  /*2ba0*/  UISETP.NE.AND.EX UP0, UPT, URZ, URZ, UPT, UP0 ;  /* 0x000000ffff00728c */ /* 0x000fe4000bf05300 */
[----:B------:R1:W-:Y:S07]  /*2bb0*/  STL.64 [R1+0x158], R2 ;  /* 0x0001580201007387 */ /* 0x0003ee0000100a00 */
[----:B------:R-:W-:Y:S05]  /*2bc0*/  BRA.U !UP0, `(.L_x_13) ;  /* 0x0000000108387547 */ /* 0x000fea000b800000 */
[----:B-1----:R-:W-:Y:S02]  /*2bd0*/  IMAD.U32 R8, RZ, RZ, UR8 ;  /* 0x00000008ff087e24 */ /* 0x002fe4000f8e00ff */
[----:B------:R-:W-:-:S07]  /*2be0*/  IMAD.U32 R9, RZ, RZ, UR10 ;  /* 0x0000000aff097e24 */ /* 0x000fce000f8e00ff */
.L_x_14:
[C---:B------:R-:W-:Y:S02]  /*2bf0*/  LOP3.LUT R2, R8.reuse, 0x3f, RZ, 0xc0, !PT ;  /* 0x0000003f08027812 */ /* 0x040fe400078ec0ff */
[----:B------:R-:W-:-:S03]  /*2c00*/  IADD3 R8, P1, PT, R8, 0x1, RZ ;  /* 0x0000000108087810 */ /* 0x000fc60007f3e0ff */
[----:B------:R-:W-:Y:S01]  /*2c10*/  IMAD.IADD R2, R1, 0x1, R2 ;  /* 0x0000000101027824 */ /* 0x000fe200078e0202 */
[----:B------:R-:W-:Y:S01]  /*2c20*/  LOP3.LUT R3, R8, 0x3f, RZ, 0xc0, !PT ;  /* 0x0000003f08037812 */ /* 0x000fe200078ec0ff */
[----:B------:R-:W-:-:S03]  /*2c30*/  IMAD.X R9, RZ, RZ, R9, P1 ;  /* 0x000000ffff097224 */ /* 0x000fc600008e0609 */
[----:B------:R0:W-:Y:S01]  /*2c40*/  STL.U8 [R2+0x160], RZ ;  /* 0x000160ff02007387 */ /* 0x0001e20000100000 */
[----:B------:R-:W-:-:S04]  /*2c50*/  ISETP.NE.U32.AND P0, PT, R3, 0x38, PT ;  /* 0x000000380300780c */ /* 0x000fc80003f05070 */
[----:B------:R-:W-:-:S13]  /*2c60*/  ISETP.NE.AND.EX P0, PT, RZ, RZ, PT, P0 ;  /* 0x000000ffff00720c */ /* 0x000fda0003f05300 */
[----:B0-----:R-:W-:Y:S05]  /*2c70*/  @P0 BRA `(.L_x_14) ;  /* 0xfffffffc00dc0947 */ /* 0x001fea000383ffff */
[----:B------:R-:W-:Y:S02]  /*2c80*/  IMAD.MOV.U32 R2, RZ, RZ, R8 ;  /* 0x000000ffff027224 */ /* 0x000fe400078e0008 */
[----:B------:R-:W-:-:S05]  /*2c90*/  IMAD.MOV.U32 R3, RZ, RZ, R9 ;  /* 0x000000ffff037224 */ /* 0x000fca00078e0009 */
[----:B------:R0:W-:Y:S02]  /*2ca0*/  STL.64 [R1+0x158], R2 ;  /* 0x0001580201007387 */ /* 0x0001e40000100a00 */
.L_x_13:
[----:B-1----:R-:W2:Y:S04]  /*2cb0*/  LDL.128 R8, [R1+0x160] ;  /* 0x0001600001087983 */ /* 0x002ea80000100c00 */
[----:B------:R-:W3:Y:S04]  /*2cc0*/  LDL.128 R16, [R1+0x170] ;  /* 0x0001700001107983 */ /* 0x000ee80000100c00 */
[----:B------:R-:W4:Y:S04]  /*2cd0*/  LDL.128 R12, [R1+0x180] ;  /* 0x00018000010c7983 */ /* 0x000f280000100c00 */
[----:B0-----:R-:W5:Y:S01]  /*2ce0*/  LDL.64 R2, [R1+0x190] ;  /* 0x0001900001027983 */ /* 0x001f620000100a00 */
[----:B------:R-:W-:-:S02]  /*2cf0*/  USHF.L.U64.HI UR10, UR4, 0x3, UR5 ;  /* 0x00000003040a7899 */ /* 0x000fc40008010205 */
[----:B------:R-:W-:Y:S02]  /*2d00*/  USHF.R.U64 UR13, UR4, 0x1d, UR5 ;  /* 0x0000001d040d7899 */ /* 0x000fe40008001205 */
[----:B------:R-:W-:Y:S02]  /*2d10*/  USHF.R.U32.HI UR11, URZ, 0x10, UR10 ;  /* 0x00000010ff0b7899 */ /* 0x000fe4000801160a */
[----:B------:R-:W-:Y:S02]  /*2d20*/  USHF.R.U32.HI UR12, URZ, 0x8, UR10 ;  /* 0x00000008ff0c7899 */ /* 0x000fe4000801160a */
[----:B------:R-:W-:Y:S02]  /*2d30*/  USHF.L.U32 UR6, UR11, 0x10, URZ ;  /* 0x000000100b067899 */ /* 0x000fe400080006ff */
[----:B------:R-:W-:Y:S02]  /*2d40*/  USHF.R.U32.HI UR10, URZ, 0x18, UR10 ;  /* 0x00000018ff0a7899 */ /* 0x000fe4000801160a */
[----:B------:R-:W-:-:S02]  /*2d50*/  USHF.L.U32 UR7, UR12, 0x8, URZ ;  /* 0x000000080c077899 */ /* 0x000fc400080006ff */
[----:B------:R-:W-:Y:S02]  /*2d60*/  ULOP3.LUT UR6, UR6, 0xff0000, URZ, 0xc0, !UPT ;  /* 0x00ff000006067892 */ /* 0x000fe4000f8ec0ff */
[----:B------:R-:W-:Y:S02]  /*2d70*/  ULOP3.LUT UR8, UR13, 0xff, URZ, 0xc0, !UPT ;  /* 0x000000ff0d087892 */ /* 0x000fe4000f8ec0ff */
[----:B------:R-:W-:Y:S02]  /*2d80*/  ULOP3.LUT UR7, UR7, 0xff00, URZ, 0xc0, !UPT ;  /* 0x0000ff0007077892 */ /* 0x000fe4000f8ec0ff */
[----:B------:R-:W-:Y:S02]  /*2d90*/  ULEA UR6, UR10, UR6, 0x18 ;  /* 0x000000060a067291 */ /* 0x000fe4000f8ec0ff */
[----:B------:R-:W-:Y:S02]  /*2da0*/  USHF.R.U64 UR14, UR4, 0xd, UR5 ;  /* 0x0000000d040e7899 */ /* 0x000fe40008001205 */
[----:B------:R-:W-:-:S02]  /*2db0*/  UIADD3 UR6, UPT, UPT, UR8, UR6, UR7 ;  /* 0x0000000608067290 */ /* 0x000fc4000fffe007 */
[----:B------:R-:W-:Y:S02]  /*2dc0*/  USHF.L.U32 UR16, UR4, 0x3, URZ ;  /* 0x0000000304107899 */ /* 0x000fe400080006ff */
[----:B------:R-:W-:Y:S02]  /*2dd0*/  USHF.R.U64 UR15, UR4, 0x5, UR5 ;  /* 0x00000005040f7899 */ /* 0x000fe40008001205 */
[----:B------:R-:W-:Y:S02]  /*2de0*/  USHF.R.U64 UR8, UR4, 0x15, UR5 ;  /* 0x0000001504087899 */ /* 0x000fe40008001205 */
[----:B------:R-:W-:Y:S02]  /*2df0*/  USHF.L.U32 UR4, UR14, 0x10, URZ ;  /* 0x000000100e047899 */ /* 0x000fe400080006ff */
[----:B------:R-:W-:Y:S02]  /*2e00*/  USHF.L.U32 UR5, UR15, 0x8, URZ ;  /* 0x000000080f057899 */ /* 0x000fe400080006ff */
[----:B------:R-:W-:-:S02]  /*2e10*/  ULOP3.LUT UR4, UR4, 0xff0000, URZ, 0xc0, !UPT ;  /* 0x00ff000004047892 */ /* 0x000fc4000f8ec0ff */
[----:B------:R-:W-:Y:S02]  /*2e20*/  ULOP3.LUT UR7, UR16, 0xf8, URZ, 0xc0, !UPT ;  /* 0x000000f810077892 */ /* 0x000fe4000f8ec0ff */
[----:B------:R-:W-:Y:S02]  /*2e30*/  ULOP3.LUT UR5, UR5, 0xff00, URZ, 0xc0, !UPT ;  /* 0x0000ff0005057892 */ /* 0x000fe4000f8ec0ff */
[----:B------:R-:W-:-:S04]  /*2e40*/  ULEA UR4, UR8, UR4, 0x18 ;  /* 0x0000000408047291 */ /* 0x000fc8000f8ec0ff */
[----:B------:R-:W-:Y:S02]  /*2e50*/  UIADD3 UR4, UPT, UPT, UR7, UR4, UR5 ;  /* 0x0000000407047290 */ /* 0x000fe4000fffe005 */
[----:B------:R-:W-:Y:S01]  /*2e60*/  UPRMT UR5, UR8, 0x3340, UR14 ;  /* 0x0000334008057896 */ /* 0x000fe2000800000e */
[C---:B--2---:R-:W-:Y:S02]  /*2e70*/  PRMT R20, R8.reuse, 0x7771, RZ ;  /* 0x0000777108147816 */ /* 0x044fe400000000ff */
[----:B------:R-:W-:Y:S02]  /*2e80*/  PRMT R21, R8, 0x7770, RZ ;  /* 0x0000777008157816 */ /* 0x000fe400000000ff */
[----:B------:R-:W-:Y:S01]  /*2e90*/  PRMT R24, R10, 0x7771, RZ ;  /* 0x000077710a187816 */ /* 0x000fe200000000ff */
[----:B------:R-:W-:Y:S01]  /*2ea0*/  IMAD.U32 R20, R20, 0x10000, RZ ;  /* 0x0001000014147824 */ /* 0x000fe200078e00ff */
[----:B---3--:R-:W-:Y:S02]  /*2eb0*/  PRMT R26, R18, 0x7773, RZ ;  /* 0x00007773121a7816 */ /* 0x008fe400000000ff */
[----:B------:R-:W-:Y:S01]  /*2ec0*/  PRMT R27, R19, 0x7773, RZ ;  /* 0x00007773131b7816 */ /* 0x000fe200000000ff */
[----:B------:R-:W-:Y:S01]  /*2ed0*/  IMAD.U32 R24, R24, 0x10000, RZ ;  /* 0x0001000018187824 */ /* 0x000fe200078e00ff */
[----:B------:R-:W-:-:S02]  /*2ee0*/  LOP3.LUT R22, R20, 0xff0000, RZ, 0xc0, !PT ;  /* 0x00ff000014167812 */ /* 0x000fc400078ec0ff */
[----:B------:R-:W-:-:S03]  /*2ef0*/  PRMT R20, R8, 0x7772, RZ ;  /* 0x0000777208147816 */ /* 0x000fc600000000ff */
[----:B------:R-:W-:Y:S01]  /*2f00*/  IMAD R21, R21, 0x1000000, R22 ;  /* 0x0100000015157824 */ /* 0x000fe200078e0216 */
[----:B------:R-:W-:Y:S01]  /*2f10*/  PRMT R22, R8, 0x7773, RZ ;  /* 0x0000777308167816 */ /* 0x000fe200000000ff */
[----:B------:R-:W-:Y:S01]  /*2f20*/  IMAD.SHL.U32 R20, R20, 0x100, RZ ;  /* 0x0000010014147824 */ /* 0x000fe200078e00ff */
[----:B------:R-:W-:-:S05]  /*2f30*/  PRMT R8, R9, 0x7771, RZ ;  /* 0x0000777109087816 */ /* 0x000fca00000000ff */
[----:B------:R-:W-:Y:S01]  /*2f40*/  IMAD.U32 R23, R8, 0x10000, RZ ;  /* 0x0001000008177824 */ /* 0x000fe200078e00ff */
[----:B------:R-:W-:Y:S02]  /*2f50*/  LOP3.LUT R8, R22, R21, R20, 0xfe, !PT ;  /* 0x0000001516087212 */ /* 0x000fe400078efe14 */
[----:B------:R-:W-:Y:S02]  /*2f60*/  PRMT R21, R9, 0x7770, RZ ;  /* 0x0000777009157816 */ /* 0x000fe400000000ff */
[----:B------:R-:W-:Y:S02]  /*2f70*/  LOP3.LUT R22, R23, 0xff0000, RZ, 0xc0, !PT ;  /* 0x00ff000017167812 */ /* 0x000fe400078ec0ff */
[C---:B------:R-:W-:Y:S02]  /*2f80*/  PRMT R20, R9.reuse, 0x7772, RZ ;  /* 0x0000777209147816 */ /* 0x040fe400000000ff */
[----:B------:R-:W-:Y:S01]  /*2f90*/  PRMT R9, R9, 0x7773, RZ ;  /* 0x0000777309097816 */ /* 0x000fe200000000ff */
[----:B------:R-:W-:Y:S01]  /*2fa0*/  IMAD R21, R21, 0x1000000, R22 ;  /* 0x0100000015157824 */ /* 0x000fe200078e0216 */
[----:B------:R-:W-:Y:S01]  /*2fb0*/  LOP3.LUT R23, R24, 0xff0000, RZ, 0xc0, !PT ;  /* 0x00ff000018177812 */ /* 0x000fe200078ec0ff */
[----:B------:R-:W-:Y:S01]  /*2fc0*/  IMAD.SHL.U32 R20, R20, 0x100, RZ ;  /* 0x0000010014147824 */ /* 0x000fe200078e00ff */
[----:B------:R-:W-:-:S02]  /*2fd0*/  PRMT R22, R10, 0x7770, RZ ;  /* 0x000077700a167816 */ /* 0x000fc400000000ff */
[----:B------:R-:W-:Y:S02]  /*2fe0*/  PRMT R24, R16, 0x7773, RZ ;  /* 0x0000777310187816 */ /* 0x000fe400000000ff */
[----:B------:R-:W-:Y:S01]  /*2ff0*/  LOP3.LUT R9, R9, R21, R20, 0xfe, !PT ;  /* 0x0000001509097212 */ /* 0x000fe200078efe14 */
[----:B------:R-:W-:Y:S01]  /*3000*/  IMAD R22, R22, 0x1000000, R23 ;  /* 0x0100000016167824 */ /* 0x000fe200078e0217 */
[C---:B------:R-:W-:Y:S02]  /*3010*/  PRMT R21, R10.reuse, 0x7772, RZ ;  /* 0x000077720a157816 */ /* 0x040fe400000000ff */
[----:B------:R-:W-:Y:S02]  /*3020*/  PRMT R20, R11, 0x7771, RZ ;  /* 0x000077710b147816 */ /* 0x000fe400000000ff */
[----:B------:R-:W-:Y:S01]  /*3030*/  PRMT R10, R10, 0x7773, RZ ;  /* 0x000077730a0a7816 */ /* 0x000fe200000000ff */
[----:B------:R-:W-:Y:S01]  /*3040*/  IMAD.SHL.U32 R21, R21, 0x100, RZ ;  /* 0x0000010015157824 */ /* 0x000fe200078e00ff */
[----:B------:R-:W-:Y:S01]  /*3050*/  PRMT R23, R11, 0x7773, RZ ;  /* 0x000077730b177816 */ /* 0x000fe200000000ff */
[----:B------:R-:W-:-:S03]  /*3060*/  IMAD.U32 R20, R20, 0x10000, RZ ;  /* 0x0001000014147824 */ /* 0x000fc600078e00ff */
[----:B------:R-:W-:Y:S02]  /*3070*/  LOP3.LUT R10, R10, R22, R21, 0xfe, !PT ;  /* 0x000000160a0a7212 */ /* 0x000fe400078efe15 */
[C---:B------:R-:W-:Y:S02]  /*3080*/  PRMT R21, R11.reuse, 0x7770, RZ ;  /* 0x000077700b157816 */ /* 0x040fe400000000ff */
[----:B------:R-:W-:Y:S02]  /*3090*/  LOP3.LUT R22, R20, 0xff0000, RZ, 0xc0, !PT ;  /* 0x00ff000014167812 */ /* 0x000fe400078ec0ff */
[----:B------:R-:W-:-:S03]  /*30a0*/  PRMT R20, R11, 0x7772, RZ ;  /* 0x000077720b147816 */ /* 0x000fc600000000ff */
[----:B------:R-:W-:Y:S01]  /*30b0*/  IMAD R11, R21, 0x1000000, R22 ;  /* 0x01000000150b7824 */ /* 0x000fe200078e0216 */
[----:B------:R-:W-:Y:S01]  /*30c0*/  PRMT R21, R16, 0x7771, RZ ;  /* 0x0000777110157816 */ /* 0x000fe200000000ff */
[----:B------:R-:W-:Y:S01]  /*30d0*/  IMAD.SHL.U32 R20, R20, 0x100, RZ ;  /* 0x0000010014147824 */ /* 0x000fe200078e00ff */
[----:B------:R-:W-:-:S03]  /*30e0*/  PRMT R22, R16, 0x7770, RZ ;  /* 0x0000777010167816 */ /* 0x000fc600000000ff */
[----:B------:R-:W-:Y:S01]  /*30f0*/  IMAD.U32 R21, R21, 0x10000, RZ ;  /* 0x0001000015157824 */ /* 0x000fe200078e00ff */
[----:B------:R-:W-:Y:S02]  /*3100*/  LOP3.LUT R11, R23, R11, R20, 0xfe, !PT ;  /* 0x0000000b170b7212 */ /* 0x000fe400078efe14 */
[----:B------:R-:W-:Y:S02]  /*3110*/  PRMT R20, R17, 0x7771, RZ ;  /* 0x0000777111147816 */ /* 0x000fe400000000ff */
[----:B------:R-:W-:Y:S01]  /*3120*/  LOP3.LUT R23, R21, 0xff0000, RZ, 0xc0, !PT ;  /* 0x00ff000015177812 */ /* 0x000fe200078ec0ff */
[----:B------:R0:W-:Y:S01]  /*3130*/  STL.128 [R1], R8 ;  /* 0x0000000801007387 */ /* 0x0001e20000100c00 */
[----:B------:R-:W-:Y:S01]  /*3140*/  PRMT R21, R16, 0x7772, RZ ;  /* 0x0000777210157816 */ /* 0x000fe200000000ff */
[----:B------:R-:W-:Y:S01]  /*3150*/  IMAD.U32 R20, R20, 0x10000, RZ ;  /* 0x0001000014147824 */ /* 0x000fe200078e00ff */
[----:B------:R-:W-:Y:S01]  /*3160*/  PRMT R16, R17, 0x7772, RZ ;  /* 0x0000777211107816 */ /* 0x000fe200000000ff */
[----:B------:R-:W-:-:S02]  /*3170*/  IMAD R22, R22, 0x1000000, R23 ;  /* 0x0100000016167824 */ /* 0x000fc400078e0217 */
[----:B------:R-:W-:Y:S01]  /*3180*/  IMAD.SHL.U32 R21, R21, 0x100, RZ ;  /* 0x0000010015157824 */ /* 0x000fe200078e00ff */
[----:B------:R-:W-:Y:S01]  /*3190*/  LOP3.LUT R23, R20, 0xff0000, RZ, 0xc0, !PT ;  /* 0x00ff000014177812 */ /* 0x000fe200078ec0ff */
[----:B------:R-:W-:Y:S01]  /*31a0*/  IMAD.SHL.U32 R25, R16, 0x100, RZ ;  /* 0x0000010010197824 */ /* 0x000fe200078e00ff */
[C---:B------:R-:W-:Y:S02]  /*31b0*/  PRMT R20, R17.reuse, 0x7770, RZ ;  /* 0x0000777011147816 */ /* 0x040fe400000000ff */
[----:B------:R-:W-:Y:S02]  /*31c0*/  LOP3.LUT R24, R24, R22, R21, 0xfe, !PT ;  /* 0x0000001618187212 */ /* 0x000fe400078efe15 */
[----:B------:R-:W-:Y:S01]  /*31d0*/  PRMT R21, R18, 0x7771, RZ ;  /* 0x0000777112157816 */ /* 0x000fe200000000ff */
[----:B------:R-:W-:Y:S01]  /*31e0*/  IMAD R20, R20, 0x1000000, R23 ;  /* 0x0100000014147824 */ /* 0x000fe200078e0217 */
[----:B------:R-:W-:Y:S02]  /*31f0*/  PRMT R17, R17, 0x7773, RZ ;  /* 0x0000777311117816 */ /* 0x000fe400000000ff */
[----:B------:R-:W-:Y:S01]  /*3200*/  PRMT R16, R18, 0x7772, RZ ;  /* 0x0000777212107816 */ /* 0x000fe200000000ff */
[----:B------:R-:W-:Y:S01]  /*3210*/  IMAD.U32 R21, R21, 0x10000, RZ ;  /* 0x0001000015157824 */ /* 0x000fe200078e00ff */
[----:B------:R-:W-:-:S02]  /*3220*/  LOP3.LUT R25, R17, R20, R25, 0xfe, !PT ;  /* 0x0000001411197212 */ /* 0x000fc400078efe19 */
[----:B------:R-:W-:Y:S01]  /*3230*/  PRMT R17, R18, 0x7770, RZ ;  /* 0x0000777012117816 */ /* 0x000fe200000000ff */
[----:B------:R-:W-:Y:S01]  /*3240*/  IMAD.SHL.U32 R16, R16, 0x100, RZ ;  /* 0x0000010010107824 */ /* 0x000fe200078e00ff */
[----:B------:R-:W-:Y:S02]  /*3250*/  LOP3.LUT R20, R21, 0xff0000, RZ, 0xc0, !PT ;  /* 0x00ff000015147812 */ /* 0x000fe400078ec0ff */
[C---:B----4-:R-:W-:Y:S02]  /*3260*/  PRMT R22, R12.reuse, 0x7771, RZ ;  /* 0x000077710c167816 */ /* 0x050fe400000000ff */
[C---:B------:R-:W-:Y:S01]  /*3270*/  PRMT R18, R12.reuse, 0x7770, RZ ;  /* 0x000077700c127816 */ /* 0x040fe200000000ff */
[----:B------:R-:W-:Y:S01]  /*3280*/  IMAD R17, R17, 0x1000000, R20 ;  /* 0x0100000011117824 */ /* 0x000fe200078e0214 */
[----:B------:R-:W-:Y:S01]  /*3290*/  PRMT R20, R12, 0x7773, RZ ;  /* 0x000077730c147816 */ /* 0x000fe200000000ff */
[----:B------:R-:W-:-:S03]  /*32a0*/  IMAD.U32 R22, R22, 0x10000, RZ ;  /* 0x0001000016167824 */ /* 0x000fc600078e00ff */
[----:B------:R-:W-:Y:S02]  /*32b0*/  LOP3.LUT R26, R26, R17, R16, 0xfe, !PT ;  /* 0x000000111a1a7212 */ /* 0x000fe400078efe10 */
[----:B------:R-:W-:Y:S02]  /*32c0*/  LOP3.LUT R21, R22, 0xff0000, RZ, 0xc0, !PT ;  /* 0x00ff000016157812 */ /* 0x000fe400078ec0ff */
[----:B------:R-:W-:Y:S02]  /*32d0*/  PRMT R16, R12, 0x7772, RZ ;  /* 0x000077720c107816 */ /* 0x000fe400000000ff */
[C---:B------:R-:W-:Y:S01]  /*32e0*/  PRMT R12, R13.reuse, 0x7771, RZ ;  /* 0x000077710d0c7816 */ /* 0x040fe200000000ff */
[----:B------:R-:W-:Y:S01]  /*32f0*/  IMAD R18, R18, 0x1000000, R21 ;  /* 0x0100000012127824 */ /* 0x000fe200078e0215 */
[C---:B------:R-:W-:Y:S01]  /*3300*/  PRMT R21, R13.reuse, 0x7773, RZ ;  /* 0x000077730d157816 */ /* 0x040fe200000000ff */
[----:B------:R-:W-:Y:S01]  /*3310*/  IMAD.SHL.U32 R17, R16, 0x100, RZ ;  /* 0x0000010010117824 */ /* 0x000fe200078e00ff */
[----:B------:R-:W-:Y:S01]  /*3320*/  PRMT R22, R14, 0x7773, RZ ;  /* 0x000077730e167816 */ /* 0x000fe200000000ff */
[----:B------:R-:W-:Y:S01]  /*3330*/  IMAD.U32 R16, R12, 0x10000, RZ ;  /* 0x000100000c107824 */ /* 0x000fe200078e00ff */
[----:B------:R-:W-:-:S02]  /*3340*/  PRMT R12, R13, 0x7770, RZ ;  /* 0x000077700d0c7816 */ /* 0x000fc400000000ff */
[----:B------:R-:W-:Y:S02]  /*3350*/  LOP3.LUT R20, R20, R18, R17, 0xfe, !PT ;  /* 0x0000001214147212 */ /* 0x000fe400078efe11 */
[----:B------:R-:W-:Y:S02]  /*3360*/  LOP3.LUT R17, R16, 0xff0000, RZ, 0xc0, !PT ;  /* 0x00ff000010117812 */ /* 0x000fe400078ec0ff */
[C---:B------:R-:W-:Y:S02]  /*3370*/  PRMT R18, R14.reuse, 0x7771, RZ ;  /* 0x000077710e127816 */ /* 0x040fe400000000ff */
[----:B------:R-:W-:Y:S01]  /*3380*/  PRMT R16, R14, 0x7770, RZ ;  /* 0x000077700e107816 */ /* 0x000fe200000000ff */
[----:B------:R-:W-:Y:S01]  /*3390*/  IMAD R17, R12, 0x1000000, R17 ;  /* 0x010000000c117824 */ /* 0x000fe200078e0211 */
[----:B------:R-:W-:Y:S01]  /*33a0*/  PRMT R12, R13, 0x7772, RZ ;  /* 0x000077720d0c7816 */ /* 0x000fe200000000ff */
[----:B------:R-:W-:-:S04]  /*33b0*/  IMAD.U32 R18, R18, 0x10000, RZ ;  /* 0x0001000012127824 */ /* 0x000fc800078e00ff */
[----:B------:R-:W-:Y:S01]  /*33c0*/  IMAD.SHL.U32 R12, R12, 0x100, RZ ;  /* 0x000001000c0c7824 */ /* 0x000fe200078e00ff */
[----:B------:R-:W-:-:S04]  /*33d0*/  LOP3.LUT R23, R18, 0xff0000, RZ, 0xc0, !PT ;  /* 0x00ff000012177812 */ /* 0x000fc800078ec0ff */
[----:B------:R-:W-:Y:S01]  /*33e0*/  LOP3.LUT R21, R21, R17, R12, 0xfe, !PT ;  /* 0x0000001115157212 */ /* 0x000fe200078efe0c */
[----:B------:R-:W-:Y:S01]  /*33f0*/  IMAD R16, R16, 0x1000000, R23 ;  /* 0x0100000010107824 */ /* 0x000fe200078e0217 */
[----:B------:R-:W-:Y:S02]  /*3400*/  PRMT R12, R14, 0x7772, RZ ;  /* 0x000077720e0c7816 */ /* 0x000fe400000000ff */
[----:B------:R-:W-:-:S03]  /*3410*/  PRMT R23, R15, 0x7773, RZ ;  /* 0x000077730f177816 */ /* 0x000fc600000000ff */
[----:B------:R-:W-:Y:S01]  /*3420*/  IMAD.SHL.U32 R13, R12, 0x100, RZ ;  /* 0x000001000c0d7824 */ /* 0x000fe200078e00ff */
[----:B------:R-:W-:-:S04]  /*3430*/  PRMT R12, R15, 0x7771, RZ ;  /* 0x000077710f0c7816 */ /* 0x000fc800000000ff */
[----:B------:R-:W-:Y:S01]  /*3440*/  LOP3.LUT R22, R22, R16, R13, 0xfe, !PT ;  /* 0x0000001016167212 */ /* 0x000fe200078efe0d */
[----:B------:R-:W-:Y:S01]  /*3450*/  IMAD.U32 R14, R12, 0x10000, RZ ;  /* 0x000100000c0e7824 */ /* 0x000fe200078e00ff */
[C---:B------:R-:W-:Y:S02]  /*3460*/  PRMT R13, R15.reuse, 0x7770, RZ ;  /* 0x000077700f0d7816 */ /* 0x040fe400000000ff */
[----:B------:R-:W-:Y:S02]  /*3470*/  PRMT R12, R15, 0x7772, RZ ;  /* 0x000077720f0c7816 */ /* 0x000fe400000000ff */
[----:B------:R-:W-:Y:S02]  /*3480*/  LOP3.LUT R14, R14, 0xff0000, RZ, 0xc0, !PT ;  /* 0x00ff00000e0e7812 */ /* 0x000fe400078ec0ff */
[----:B------:R-:W-:Y:S01]  /*3490*/  LOP3.LUT R16, R11, UR6, R21, 0x96, !PT ;  /* 0x000000060b107c12 */ /* 0x000fe2000f8e9615 */
[----:B------:R-:W-:Y:S02]  /*34a0*/  IMAD.SHL.U32 R12, R12, 0x100, RZ ;  /* 0x000001000c0c7824 */ /* 0x000fe400078e00ff */
[----:B------:R-:W-:Y:S01]  /*34b0*/  IMAD R13, R13, 0x1000000, R14 ;  /* 0x010000000d0d7824 */ /* 0x000fe200078e020e */
[----:B-----5:R-:W-:-:S02]  /*34c0*/  PRMT R14, R3, 0x7771, RZ ;  /* 0x00007771030e7816 */ /* 0x020fc400000000ff */
[----:B------:R-:W-:Y:S02]  /*34d0*/  LOP3.LUT R17, R16, R9, RZ, 0x3c, !PT ;  /* 0x0000000910117212 */ /* 0x000fe400078e3cff */
[----:B------:R-:W-:Y:S01]  /*34e0*/  LOP3.LUT R23, R23, R13, R12, 0xfe, !PT ;  /* 0x0000000d17177212 */ /* 0x000fe200078efe0c */
[----:B------:R-:W-:Y:S01]  /*34f0*/  IMAD.U32 R14, R14, 0x10000, RZ ;  /* 0x000100000e0e7824 */ /* 0x000fe200078e00ff */
[----:B------:R-:W-:Y:S02]  /*3500*/  PRMT R13, R2, 0x7771, RZ ;  /* 0x00007771020d7816 */ /* 0x000fe400000000ff */
[----:B------:R-:W-:Y:S01]  /*3510*/  PRMT R12, R3, 0x7770, RZ ;  /* 0x00007770030c7816 */ /* 0x000fe200000000ff */
[----:B------:R-:W-:Y:S01]  /*3520*/  STL.128 [R1+0x20], R20 ;  /* 0x0000201401007387 */ /* 0x000fe20000100c00 */
[----:B------:R-:W-:Y:S01]  /*3530*/  LOP3.LUT R15, R14, 0xff0000, RZ, 0xc0, !PT ;  /* 0x00ff00000e0f7812 */ /* 0x000fe200078ec0ff */
[----:B------:R-:W-:Y:S01]  /*3540*/  IMAD.U32 R13, R13, 0x10000, RZ ;  /* 0x000100000d0d7824 */ /* 0x000fe200078e00ff */
[----:B------:R-:W-:-:S02]  /*3550*/  PRMT R16, R3, 0x7773, RZ ;  /* 0x0000777303107816 */ /* 0x000fc400000000ff */
[----:B0-----:R-:W-:Y:S01]  /*3560*/  PRMT R9, R2, 0x7773, RZ ;  /* 0x0000777302097816 */ /* 0x001fe200000000ff */
[----:B------:R-:W-:Y:S01]  /*3570*/  IMAD R15, R12, 0x1000000, R15 ;  /* 0x010000000c0f7824 */ /* 0x000fe200078e020f */
[----:B------:R-:W-:Y:S02]  /*3580*/  PRMT R12, R3, 0x7772, RZ ;  /* 0x00007772030c7816 */ /* 0x000fe400000000ff */
[----:B------:R-:W-:Y:S02]  /*3590*/  LOP3.LUT R14, R13, 0xff0000, RZ, 0xc0, !PT ;  /* 0x00ff00000d0e7812 */ /* 0x000fe400078ec0ff */
[----:B------:R-:W-:Y:S01]  /*35a0*/  PRMT R13, R2, 0x7770, RZ ;  /* 0x00007770020d7816 */ /* 0x000fe200000000ff */
[----:B------:R-:W-:Y:S01]  /*35b0*/  IMAD.SHL.U32 R3, R12, 0x100, RZ ;  /* 0x000001000c037824 */ /* 0x000fe200078e00ff */
[----:B------:R-:W-:-:S03]  /*35c0*/  SHF.L.W.U32.HI R17, R17, 0x1, R17 ;  /* 0x0000000111117819 */ /* 0x000fc60000010e11 */
[----:B------:R-:W-:Y:S01]  /*35d0*/  IMAD R12, R13, 0x1000000, R14 ;  /* 0x010000000d0c7824 */ /* 0x000fe200078e020e */
[----:B------:R-:W-:Y:S02]  /*35e0*/  LOP3.LUT R13, R16, R15, R3, 0xfe, !PT ;  /* 0x0000000f100d7212 */ /* 0x000fe400078efe03 */
[----:B------:R-:W-:Y:S02]  /*35f0*/  PRMT R3, R2, 0x7772, RZ ;  /* 0x0000777202037816 */ /* 0x000fe400000000ff */
[----:B------:R-:W-:Y:S02]  /*3600*/  PRMT R2, R19, 0x7771, RZ ;  /* 0x0000777113027816 */ /* 0x000fe400000000ff */
[----:B------:R-:W-:Y:S01]  /*3610*/  LOP3.LUT R15, R10, R20, R13, 0x96, !PT ;  /* 0x000000140a0f7212 */ /* 0x000fe200078e960d */
[----:B------:R-:W-:Y:S02]  /*3620*/  IMAD.SHL.U32 R3, R3, 0x100, RZ ;  /* 0x0000010003037824 */ /* 0x000fe400078e00ff */
[----:B------:R-:W-:Y:S01]  /*3630*/  IMAD.U32 R2, R2, 0x10000, RZ ;  /* 0x0001000002027824 */ /* 0x000fe200078e00ff */
[----:B------:R-:W-:-:S02]  /*3640*/  LOP3.LUT R8, R15, R8, RZ, 0x3c, !PT ;  /* 0x000000080f087212 */ /* 0x000fc400078e3cff */
[----:B------:R-:W-:Y:S02]  /*3650*/  LOP3.LUT R12, R9, R12, R3, 0xfe, !PT ;  /* 0x0000000c090c7212 */ /* 0x000fe400078efe03 */
[C---:B------:R-:W-:Y:S02]  /*3660*/  PRMT R3, R19.reuse, 0x7770, RZ ;  /* 0x0000777013037816 */ /* 0x040fe400000000ff */
[----:B------:R-:W-:Y:S02]  /*3670*/  LOP3.LUT R14, R2, 0xff0000, RZ, 0xc0, !PT ;  /* 0x00ff0000020e7812 */ /* 0x000fe400078ec0ff */
[----:B------:R-:W-:Y:S02]  /*3680*/  PRMT R2, R19, 0x7772, RZ ;  /* 0x0000777213027816 */ /* 0x000fe400000000ff */
[----:B------:R-:W-:Y:S01]  /*3690*/  SHF.L.W.U32.HI R16, R8, 0x1, R8 ;  /* 0x0000000108107819 */ /* 0x000fe20000010e08 */
[----:B------:R-:W-:Y:S01]  /*36a0*/  IMAD R8, R3, 0x1000000, R14 ;  /* 0x0100000003087824 */ /* 0x000fe200078e020e */
[----:B------:R-:W-:Y:S01]  /*36b0*/  LOP3.LUT R3, R24, UR4, R22, 0x96, !PT ;  /* 0x0000000418037c12 */ /* 0x000fe2000f8e9616 */
[----:B------:R-:W-:Y:S01]  /*36c0*/  IMAD.SHL.U32 R2, R2, 0x100, RZ ;  /* 0x0000010002027824 */ /* 0x000fe200078e00ff */
[----:B------:R-:W-:-:S02]  /*36d0*/  LOP3.LUT R14, R25, R23, R16, 0x96, !PT ;  /* 0x00000017190e7212 */ /* 0x000fc400078e9610 */
[----:B------:R-:W-:Y:S02]  /*36e0*/  LOP3.LUT R3, R3, R10, RZ, 0x3c, !PT ;  /* 0x0000000a03037212 */ /* 0x000fe400078e3cff */
[----:B------:R-:W-:Y:S02]  /*36f0*/  LOP3.LUT R9, R26, R12, R17, 0x96, !PT ;  /* 0x0000000c1a097212 */ /* 0x000fe400078e9611 */
[----:B------:R-:W-:Y:S02]  /*3700*/  LOP3.LUT R14, R14, R11, RZ, 0x3c, !PT ;  /* 0x0000000b0e0e7212 */ /* 0x000fe400078e3cff */
[----:B------:R-:W-:Y:S02]  /*3710*/  LOP3.LUT R27, R27, R8, R2, 0xfe, !PT ;  /* 0x000000081b1b7212 */ /* 0x000fe400078efe02 */
[----:B------:R-:W-:Y:S02]  /*3720*/  SHF.L.W.U32.HI R18, R3, 0x1, R3 ;  /* 0x0000000103127819 */ /* 0x000fe40000010e03 */
[----:B------:R-:W-:Y:S01]  /*3730*/  LOP3.LUT R9, R9, R24, RZ, 0x3c, !PT ;  /* 0x0000001809097212 */ /* 0x000fe200078e3cff */
[----:B------:R0:W-:Y:S01]  /*3740*/  STL.128 [R1+0x10], R24 ;  /* 0x0000101801007387 */ /* 0x0001e20000100c00 */
[----:B------:R-:W-:Y:S01]  /*3750*/  SHF.L.W.U32.HI R19, R14, 0x1, R14 ;  /* 0x000000010e137819 */ /* 0x000fe20000010e0e */
[----:B------:R-:W-:Y:S01]  /*3760*/  IMAD.U32 R14, RZ, RZ, UR6 ;  /* 0x00000006ff0e7e24 */ /* 0x000fe2000f8e00ff */
[----:B------:R-:W-:-:S02]  /*3770*/  LOP3.LUT R2, R27, R13, R18, 0x96, !PT ;  /* 0x0000000d1b027212 */ /* 0x000fc400078e9612 */
[----:B------:R-:W-:Y:S01]  /*3780*/  SHF.L.W.U32.HI R8, R9, 0x1, R9 ;  /* 0x0000000109087819 */ /* 0x000fe20000010e09 */
[----:B------:R-:W-:Y:S01]  /*3790*/  STL.128 [R1+0x40], R16 ;  /* 0x0000401001007387 */ /* 0x000fe20000100c00 */
[----:B------:R-:W-:Y:S02]  /*37a0*/  LOP3.LUT R3, R20, UR6, R19, 0x96, !PT ;  /* 0x0000000614037c12 */ /* 0x000fe4000f8e9613 */
[----:B------:R-:W-:Y:S02]  /*37b0*/  LOP3.LUT R9, R2, R25, RZ, 0x3c, !PT ;  /* 0x0000001902097212 */ /* 0x000fe400078e3cff */
[----:B------:R-:W-:Y:S02]  /*37c0*/  LOP3.LUT R2, R21, UR4, R8, 0x96, !PT ;  /* 0x0000000415027c12 */ /* 0x000fe4000f8e9608 */
[----:B------:R-:W-:Y:S02]  /*37d0*/  LOP3.LUT R10, R3, R26, RZ, 0x3c, !PT ;  /* 0x0000001a030a7212 */ /* 0x000fe400078e3cff */
[----:B------:R-:W-:-:S02]  /*37e0*/  SHF.L.W.U32.HI R9, R9, 0x1, R9 ;  /* 0x0000000109097819 */ /* 0x000fc40000010e09 */
[----:B------:R-:W-:Y:S02]  /*37f0*/  LOP3.LUT R2, R2, R27, RZ, 0x3c, !PT ;  /* 0x0000001b02027212 */ /* 0x000fe400078e3cff */
[----:B------:R-:W-:Y:S02]  /*3800*/  SHF.L.W.U32.HI R10, R10, 0x1, R10 ;  /* 0x000000010a0a7819 */ /* 0x000fe40000010e0a */
[----:B------:R-:W-:Y:S02]  /*3810*/  LOP3.LUT R3, R22, R16, R9, 0x96, !PT ;  /* 0x0000001016037212 */ /* 0x000fe400078e9609 */
[----:B------:R-:W-:Y:S02]  /*3820*/  SHF.L.W.U32.HI R11, R2, 0x1, R2 ;  /* 0x00000001020b7819 */ /* 0x000fe40000010e02 */
[----:B------:R-:W-:Y:S02]  /*3830*/  LOP3.LUT R2, R23, R17, R10, 0x96, !PT ;  /* 0x0000001117027212 */ /* 0x000fe400078e960a */
[----:B------:R-:W-:Y:S01]  /*3840*/  LOP3.LUT R3, R3, R20, RZ, 0x3c, !PT ;  /* 0x0000001403037212 */ /* 0x000fe200078e3cff */
[----:B------:R-:W-:Y:S01]  /*3850*/  STL.128 [R1+0x50], R8 ;  /* 0x0000500801007387 */ /* 0x000fe20000100c00 */
[----:B------:R-:W-:-:S02]  /*3860*/  LOP3.LUT R2, R2, R21, RZ, 0x3c, !PT ;  /* 0x0000001502027212 */ /* 0x000fc400078e3cff */
[----:B0-----:R-:W-:Y:S02]  /*3870*/  SHF.L.W.U32.HI R24, R3, 0x1, R3 ;  /* 0x0000000103187819 */ /* 0x001fe40000010e03 */
[----:B------:R-:W-:Y:S02]  /*3880*/  LOP3.LUT R15, R12, R18, R11, 0x96, !PT ;  /* 0x000000120c0f7212 */ /* 0x000fe400078e960b */
[----:B------:R-:W-:Y:S02]  /*3890*/  SHF.L.W.U32.HI R25, R2, 0x1, R2 ;  /* 0x0000000102197819 */ /* 0x000fe40000010e02 */
[----:B------:R-:W-:Y:S02]  /*38a0*/  LOP3.LUT R2, R13, R19, R24, 0x96, !PT ;  /* 0x000000130d027212 */ /* 0x000fe400078e9618 */
[----:B------:R-:W-:Y:S01]  /*38b0*/  LOP3.LUT R26, R15, R22, RZ, 0x3c, !PT ;  /* 0x000000160f1a7212 */ /* 0x000fe200078e3cff */
[----:B------:R-:W-:Y:S01]  /*38c0*/  IMAD.U32 R15, RZ, RZ, UR4 ;  /* 0x00000004ff0f7e24 */ /* 0x000fe2000f8e00ff */
[----:B------:R-:W-:-:S02]  /*38d0*/  LOP3.LUT R3, R8, UR6, R25, 0x96, !PT ;  /* 0x0000000608037c12 */ /* 0x000fc4000f8e9619 */
[----:B------:R-:W-:Y:S02]  /*38e0*/  LOP3.LUT R2, R2, R23, RZ, 0x3c, !PT ;  /* 0x0000001702027212 */ /* 0x000fe400078e3cff */
[----:B------:R-:W-:Y:S01]  /*38f0*/  SHF.L.W.U32.HI R26, R26, 0x1, R26 ;  /* 0x000000011a1a7819 */ /* 0x000fe20000010e1a */
[----:B------:R0:W-:Y:S01]  /*3900*/  STL.128 [R1+0x30], R12 ;  /* 0x0000300c01007387 */ /* 0x0001e20000100c00 */
[----:B------:R-:W-:Y:S02]  /*3910*/  LOP3.LUT R3, R3, R12, RZ, 0x3c, !PT ;  /* 0x0000000c03037212 */ /* 0x000fe400078e3cff */
[----:B------:R-:W-:Y:S02]  /*3920*/  SHF.L.W.U32.HI R27, R2, 0x1, R2 ;  /* 0x00000001021b7819 */ /* 0x000fe40000010e02 */
[----:B------:R-:W-:Y:S02]  /*3930*/  LOP3.LUT R2, R9, UR4, R26, 0x96, !PT ;  /* 0x0000000409027c12 */ /* 0x000fe4000f8e961a */
[----:B------:R-:W-:Y:S01]  /*3940*/  SHF.L.W.U32.HI R20, R3, 0x1, R3 ;  /* 0x0000000103147819 */ /* 0x000fe20000010e03 */
[----:B------:R1:W-:Y:S01]  /*3950*/  STL.128 [R1+0x60], R24 ;  /* 0x0000601801007387 */ /* 0x0003e20000100c00 */
[----:B------:R-:W-:-:S02]  /*3960*/  LOP3.LUT R3, R16, R10, R27, 0x96, !PT ;  /* 0x0000000a10037212 */ /* 0x000fc400078e961b */
[----:B------:R-:W-:Y:S02]  /*3970*/  LOP3.LUT R2, R2, R13, RZ, 0x3c, !PT ;  /* 0x0000000d02027212 */ /* 0x000fe400078e3cff */
[----:B------:R-:W-:Y:S02]  /*3980*/  LOP3.LUT R22, R17, R11, R20, 0x96, !PT ;  /* 0x0000000b11167212 */ /* 0x000fe400078e9614 */
[----:B------:R-:W-:Y:S01]  /*3990*/  LOP3.LUT R3, R3, UR6, RZ, 0x3c, !PT ;  /* 0x0000000603037c12 */ /* 0x000fe2000f8e3cff */
[----:B------:R-:W-:Y:S01]  /*39a0*/  UPRMT UR6, UR10, 0x3340, UR11 ;  /* 0x000033400a067896 */ /* 0x000fe2000800000b */
[----:B------:R-:W-:Y:S02]  /*39b0*/  SHF.L.W.U32.HI R21, R2, 0x1, R2 ;  /* 0x0000000102157819 */ /* 0x000fe40000010e02 */
[----:B------:R-:W-:Y:S01]  /*39c0*/  LOP3.LUT R23, R22, UR4, RZ, 0x3c, !PT ;  /* 0x0000000416177c12 */ /* 0x000fe2000f8e3cff */
[----:B------:R-:W-:Y:S01]  /*39d0*/  UPRMT UR4, UR15, 0x3340, UR16 ;  /* 0x000033400f047896 */ /* 0x000fe20008000010 */
[----:B------:R-:W-:-:S02]  /*39e0*/  SHF.L.W.U32.HI R22, R3, 0x1, R3 ;  /* 0x0000000103167819 */ /* 0x000fc40000010e03 */
[----:B------:R-:W-:Y:S01]  /*39f0*/  LOP3.LUT R3, R18, R24, R21, 0x96, !PT ;  /* 0x0000001812037212 */ /* 0x000fe200078e9615 */
[----:B------:R-:W-:Y:S01]  /*3a00*/  UPRMT UR4, UR5, 0x5410, UR4 ;  /* 0x0000541005047896 */ /* 0x000fe20008000004 */
[----:B------:R-:W-:Y:S01]  /*3a10*/  SHF.L.W.U32.HI R23, R23, 0x1, R23 ;  /* 0x0000000117177819 */ /* 0x000fe20000010e17 */
[----:B------:R-:W-:Y:S01]  /*3a20*/  UPRMT UR5, UR12, 0x3340, UR13 ;  /* 0x000033400c057896 */ /* 0x000fe2000800000d */
[----:B------:R-:W-:Y:S02]  /*3a30*/  LOP3.LUT R2, R19, R25, R22, 0x96, !PT ;  /* 0x0000001913027212 */ /* 0x000fe400078e9616 */
[----:B0-----:R-:W-:Y:S01]  /*3a40*/  LOP3.LUT R12, R3, R16, RZ, 0x3c, !PT ;  /* 0x00000010030c7212 */ /* 0x001fe200078e3cff */
[----:B------:R0:W-:Y:S01]  /*3a50*/  STL.128 [R1+0x70], R20 ;  /* 0x0000701401007387 */ /* 0x0001e20000100c00 */
[----:B------:R-:W-:Y:S01]  /*3a60*/  LOP3.LUT R3, R8, R26, R23, 0x96, !PT ;  /* 0x0000001a08037212 */ /* 0x000fe200078e9617 */
[----:B------:R-:W-:Y:S01]  /*3a70*/  UPRMT UR5, UR6, 0x5410, UR5 ;  /* 0x0000541006057896 */ /* 0x000fe20008000005 */
[----:B------:R-:W-:-:S02]  /*3a80*/  LOP3.LUT R2, R2, R17, RZ, 0x3c, !PT ;  /* 0x0000001102027212 */ /* 0x000fc400078e3cff */
[----:B------:R-:W-:Y:S02]  /*3a90*/  SHF.L.W.U32.HI R12, R12, 0x1, R12 ;  /* 0x000000010c0c7819 */ /* 0x000fe40000010e0c */
[----:B------:R-:W-:Y:S02]  /*3aa0*/  LOP3.LUT R3, R3, R18, RZ, 0x3c, !PT ;  /* 0x0000001203037212 */ /* 0x000fe400078e3cff */
[----:B------:R-:W-:Y:S02]  /*3ab0*/  SHF.L.W.U32.HI R13, R2, 0x1, R2 ;  /* 0x00000001020d7819 */ /* 0x000fe40000010e02 */
[----:B------:R-:W-:Y:S02]  /*3ac0*/  LOP3.LUT R2, R9, R27, R12, 0x96, !PT ;  /* 0x0000001b09027212 */ /* 0x000fe400078e960c */
[----:B------:R-:W-:Y:S02]  /*3ad0*/  SHF.L.W.U32.HI R14, R3, 0x1, R3 ;  /* 0x00000001030e7819 */ /* 0x000fe40000010e03 */
[----:B------:R-:W-:-:S02]  /*3ae0*/  LOP3.LUT R3, R10, R20, R13, 0x96, !PT ;  /* 0x000000140a037212 */ /* 0x000fc400078e960d */
[----:B------:R-:W-:Y:S02]  /*3af0*/  LOP3.LUT R2, R2, R19, RZ, 0x3c, !PT ;  /* 0x0000001302027212 */ /* 0x000fe400078e3cff */
[----:B------:R-:W-:Y:S02]  /*3b00*/  LOP3.LUT R16, R11, R21, R14, 0x96, !PT ;  /* 0x000000150b107212 */ /* 0x000fe400078e960e */
[----:B------:R-:W-:Y:S02]  /*3b10*/  LOP3.LUT R3, R3, R8, RZ, 0x3c, !PT ;  /* 0x0000000803037212 */ /* 0x000fe400078e3cff */
[----:B------:R-:W-:Y:S02]  /*3b20*/  SHF.L.W.U32.HI R15, R2, 0x1, R2 ;  /* 0x00000001020f7819 */ /* 0x000fe40000010e02 */
[----:B------:R-:W-:Y:S02]  /*3b30*/  LOP3.LUT R17, R16, R9, RZ, 0x3c, !PT ;  /* 0x0000000910117212 */ /* 0x000fe400078e3cff */
[----:B------:R-:W-:Y:S01]  /*3b40*/  SHF.L.W.U32.HI R16, R3, 0x1, R3 ;  /* 0x0000000103107819 */ /* 0x000fe20000010e03 */
[----:B------:R2:W-:Y:S01]  /*3b50*/  STL.128 [R1+0x80], R12 ;  /* 0x0000800c01007387 */ /* 0x0005e20000100c00 */
[----:B------:R-:W-:-:S02]  /*3b60*/  LOP3.LUT R3, R24, R22, R15, 0x96, !PT ;  /* 0x0000001618037212 */ /* 0x000fc400078e960f */
[----:B------:R-:W-:Y:S02]  /*3b70*/  SHF.L.W.U32.HI R17, R17, 0x1, R17 ;  /* 0x0000000111117819 */ /* 0x000fe40000010e11 */
[----:B------:R-:W-:Y:S02]  /*3b80*/  LOP3.LUT R2, R25, R23, R16, 0x96, !PT ;  /* 0x0000001719027212 */ /* 0x000fe400078e9610 */
[----:B------:R-:W-:Y:S02]  /*3b90*/  LOP3.LUT R3, R3, R10, RZ, 0x3c, !PT ;  /* 0x0000000a03037212 */ /* 0x000fe400078e3cff */
[----:B------:R-:W-:Y:S02]  /*3ba0*/  LOP3.LUT R19, R26, R12, R17, 0x96, !PT ;  /* 0x0000000c1a137212 */ /* 0x000fe400078e9611 */
[----:B------:R-:W-:Y:S02]  /*3bb0*/  LOP3.LUT R2, R2, R11, RZ, 0x3c, !PT ;  /* 0x0000000b02027212 */ /* 0x000fe400078e3cff */
[----:B------:R-:W-:-:S02]  /*3bc0*/  SHF.L.W.U32.HI R18, R3, 0x1, R3 ;  /* 0x0000000103127819 */ /* 0x000fc40000010e03 */
[----:B------:R-:W-:Y:S02]  /*3bd0*/  LOP3.LUT R8, R19, R24, RZ, 0x3c, !PT ;  /* 0x0000001813087212 */ /* 0x000fe400078e3cff */
[----:B------:R-:W-:Y:S02]  /*3be0*/  SHF.L.W.U32.HI R19, R2, 0x1, R2 ;  /* 0x0000000102137819 */ /* 0x000fe40000010e02 */
[----:B------:R-:W-:Y:S02]  /*3bf0*/  LOP3.LUT R2, R27, R13, R18, 0x96, !PT ;  /* 0x0000000d1b027212 */ /* 0x000fe400078e9612 */
[----:B------:R-:W-:Y:S01]  /*3c00*/  SHF.L.W.U32.HI R8, R8, 0x1, R8 ;  /* 0x0000000108087819 */ /* 0x000fe20000010e08 */
[----:B------:R3:W-:Y:S01]  /*3c10*/  STL.128 [R1+0x90], R16 ;  /* 0x0000901001007387 */ /* 0x0007e20000100c00 */
[----:B------:R-:W-:Y:S02]  /*3c20*/  LOP3.LUT R3, R20, R14, R19, 0x96, !PT ;  /* 0x0000000e14037212 */ /* 0x000fe400078e9613 */
[----:B------:R-:W-:-:S02]  /*3c30*/  LOP3.LUT R2, R2, R25, RZ, 0x3c, !PT ;  /* 0x0000001902027212 */ /* 0x000fc400078e3cff */
[----:B------:R-:W-:Y:S02]  /*3c40*/  LOP3.LUT R10, R21, R15, R8, 0x96, !PT ;  /* 0x0000000f150a7212 */ /* 0x000fe400078e9608 */
[----:B------:R-:W-:Y:S02]  /*3c50*/  LOP3.LUT R3, R3, R26, RZ, 0x3c, !PT ;  /* 0x0000001a03037212 */ /* 0x000fe400078e3cff */
[----:B------:R-:W-:Y:S02]  /*3c60*/  SHF.L.W.U32.HI R9, R2, 0x1, R2 ;  /* 0x0000000102097819 */ /* 0x000fe40000010e02 */
[----:B------:R-:W-:Y:S02]  /*3c70*/  LOP3.LUT R11, R10, R27, RZ, 0x3c, !PT ;  /* 0x0000001b0a0b7212 */ /* 0x000fe400078e3cff */
[----:B------:R-:W-:Y:S02]  /*3c80*/  SHF.L.W.U32.HI R10, R3, 0x1, R3 ;  /* 0x00000001030a7819 */ /* 0x000fe40000010e03 */
[----:B------:R-:W-:-:S02]  /*3c90*/  LOP3.LUT R3, R22, R16, R9, 0x96, !PT ;  /* 0x0000001016037212 */ /* 0x000fc400078e9609 */
[----:B------:R-:W-:Y:S02]  /*3ca0*/  SHF.L.W.U32.HI R11, R11, 0x1, R11 ;  /* 0x000000010b0b7819 */ /* 0x000fe40000010e0b */
[----:B------:R-:W-:Y:S02]  /*3cb0*/  LOP3.LUT R2, R23, R17, R10, 0x96, !PT ;  /* 0x0000001117027212 */ /* 0x000fe400078e960a */
[----:B-1----:R-:W-:Y:S01]  /*3cc0*/  LOP3.LUT R24, R3, R20, RZ, 0x3c, !PT ;  /* 0x0000001403187212 */ /* 0x002fe200078e3cff */
[----:B------:R1:W-:Y:S01]  /*3cd0*/  STL.128 [R1+0xa0], R8 ;  /* 0x0000a00801007387 */ /* 0x0003e20000100c00 */
[----:B------:R-:W-:Y:S02]  /*3ce0*/  LOP3.LUT R3, R12, R18, R11, 0x96, !PT ;  /* 0x000000120c037212 */ /* 0x000fe400078e960b */
[----:B------:R-:W-:Y:S02]  /*3cf0*/  LOP3.LUT R2, R2, R21, RZ, 0x3c, !PT ;  /* 0x0000001502027212 */ /* 0x000fe400078e3cff */
[----:B------:R-:W-:-:S02]  /*3d00*/  SHF.L.W.U32.HI R24, R24, 0x1, R24 ;  /* 0x0000000118187819 */ /* 0x000fc40000010e18 */
[----:B------:R-:W-:Y:S02]  /*3d10*/  LOP3.LUT R3, R3, R22, RZ, 0x3c, !PT ;  /* 0x0000001603037212 */ /* 0x000fe400078e3cff */
[----:B------:R-:W-:Y:S02]  /*3d20*/  SHF.L.W.U32.HI R25, R2, 0x1, R2 ;  /* 0x0000000102197819 */ /* 0x000fe40000010e02 */
[----:B------:R-:W-:Y:S02]  /*3d30*/  LOP3.LUT R2, R13, R19, R24, 0x96, !PT ;  /* 0x000000130d027212 */ /* 0x000fe400078e9618 */
[----:B------:R-:W-:Y:S02]  /*3d40*/  SHF.L.W.U32.HI R26, R3, 0x1, R3 ;  /* 0x00000001031a7819 */ /* 0x000fe40000010e03 */
[----:B------:R-:W-:Y:S02]  /*3d50*/  LOP3.LUT R3, R14, R8, R25, 0x96, !PT ;  /* 0x000000080e037212 */ /* 0x000fe400078e9619 */
[----:B------:R-:W-:-:S02]  /*3d60*/  LOP3.LUT R2, R2, R23, RZ, 0x3c, !PT ;  /* 0x0000001702027212 */ /* 0x000fc400078e3cff */
[----:B0-----:R-:W-:Y:S02]  /*3d70*/  LOP3.LUT R20, R15, R9, R26, 0x96, !PT ;  /* 0x000000090f147212 */ /* 0x001fe400078e961a */
        /* <DEDUP_REMOVED lines=12> */
[----:B--2---:R-:W-:Y:S02]  /*3e40*/  LOP3.LUT R12, R23, R16, RZ, 0x3c, !PT ;  /* 0x00000010170c7212 */ /* 0x004fe400078e3cff */
        /* <DEDUP_REMOVED lines=14> */
[----:B---3--:R-:W-:Y:S01]  /*3f30*/  LOP3.LUT R16, R3, R8, RZ, 0x3c, !PT ;  /* 0x0000000803107212 */ /* 0x008fe200078e3cff */
        /* <DEDUP_REMOVED lines=10> */
[----:B-1----:R-:W-:Y:S02]  /*3fe0*/  LOP3.LUT R8, R27, R13, R18, 0x96, !PT ;  /* 0x0000000d1b087212 */ /* 0x002fe400078e9612 */
        /* <DEDUP_REMOVED lines=12> */
[----:B0-----:R-:W-:Y:S02]  /*40b0*/  LOP3.LUT R24, R11, R20, RZ, 0x3c, !PT ;  /* 0x000000140b187212 */ /* 0x001fe400078e3cff */
        /* <DEDUP_REMOVED lines=14> */
[----:B--2---:R-:W-:Y:S01]  /*41a0*/  LOP3.LUT R20, R3, R12, RZ, 0x3c, !PT ;  /* 0x0000000c03147212 */ /* 0x004fe200078e3cff */
[----:B------:R-:W-:Y:S01]  /*41b0*/  STL.128 [R1+0x100], R24 ;  /* 0x0001001801007387 */ /* 0x000fe20000100c00 */
[----:B------:R-:W-:Y:S02]  /*41c0*/  LOP3.LUT R3, R16, R10, R27, 0x96, !PT ;  /* 0x0000000a10037212 */ /* 0x000fe400078e961b */
[----:B------:R-:W-:Y:S02]  /*41d0*/  LOP3.LUT R2, R2, R13, RZ, 0x3c, !PT ;  /* 0x0000000d02027212 */ /* 0x000fe400078e3cff */
[----:B------:R-:W-:-:S02]  /*41e0*/  LOP3.LUT R3, R3, R14, RZ, 0x3c, !PT ;  /* 0x0000000e03037212 */ /* 0x000fc400078e3cff */
[----:B------:R-:W-:Y:S02]  /*41f0*/  SHF.L.W.U32.HI R20, R20, 0x1, R20 ;  /* 0x0000000114147819 */ /* 0x000fe40000010e14 */
[----:B------:R-:W-:Y:S02]  /*4200*/  SHF.L.W.U32.HI R21, R2, 0x1, R2 ;  /* 0x0000000102157819 */ /* 0x000fe40000010e02 */
[----:B------:R-:W-:Y:S01]  /*4210*/  SHF.L.W.U32.HI R22, R3, 0x1, R3 ;  /* 0x0000000103167819 */ /* 0x000fe20000010e03 */
[----:B------:R-:W-:Y:S01]  /*4220*/  IMAD.U32 R3, RZ, RZ, UR4 ;  /* 0x00000004ff037e24 */ /* 0x000fe2000f8e00ff */
[----:B------:R-:W-:Y:S02]  /*4230*/  LOP3.LUT R2, R17, R11, R20, 0x96, !PT ;  /* 0x0000000b11027212 */ /* 0x000fe400078e9614 */
[----:B---3--:R-:W-:Y:S02]  /*4240*/  LOP3.LUT R13, R18, R24, R21, 0x96, !PT ;  /* 0x00000018120d7212 */ /* 0x008fe400078e9615 */
[----:B------:R-:W-:-:S02]  /*4250*/  LOP3.LUT R14, R19, R25, R22, 0x96, !PT ;  /* 0x00000019130e7212 */ /* 0x000fc400078e9616 */
[----:B------:R-:W-:Y:S01]  /*4260*/  LOP3.LUT R15, R2, R15, RZ, 0x3c, !PT ;  /* 0x0000000f020f7212 */ /* 0x000fe200078e3cff */
[----:B------:R-:W-:Y:S01]  /*4270*/  IMAD.U32 R2, RZ, RZ, UR5 ;  /* 0x00000005ff027e24 */ /* 0x000fe2000f8e00ff */
[----:B------:R-:W-:Y:S02]  /*4280*/  LOP3.LUT R12, R13, R16, RZ, 0x3c, !PT ;  /* 0x000000100d0c7212 */ /* 0x000fe400078e3cff */
[----:B------:R-:W-:Y:S02]  /*4290*/  LOP3.LUT R14, R14, R17, RZ, 0x3c, !PT ;  /* 0x000000110e0e7212 */ /* 0x000fe400078e3cff */
[----:B------:R-:W-:Y:S01]  /*42a0*/  SHF.L.W.U32.HI R23, R15, 0x1, R15 ;  /* 0x000000010f177819 */ /* 0x000fe20000010e0f */
[----:B------:R2:W-:Y:S01]  /*42b0*/  STL.64 [R1+0x198], R2 ;  /* 0x0001980201007387 */ /* 0x0005e20000100a00 */
[----:B------:R-:W-:Y:S02]  /*42c0*/  SHF.L.W.U32.HI R12, R12, 0x1, R12 ;  /* 0x000000010c0c7819 */ /* 0x000fe40000010e0c */
[----:B------:R-:W-:Y:S01]  /*42d0*/  SHF.L.W.U32.HI R13, R14, 0x1, R14 ;  /* 0x000000010e0d7819 */ /* 0x000fe20000010e0e */
[----:B------:R3:W-:Y:S01]  /*42e0*/  STL.128 [R1+0x110], R20 ;  /* 0x0001101401007387 */ /* 0x0007e20000100c00 */
[----:B------:R-:W-:-:S02]  /*42f0*/  LOP3.LUT R15, R8, R26, R23, 0x96, !PT ;  /* 0x0000001a080f7212 */ /* 0x000fc400078e9617 */
[----:B-1----:R-:W-:Y:S02]  /*4300*/  LOP3.LUT R16, R9, R27, R12, 0x96, !PT ;  /* 0x0000001b09107212 */ /* 0x002fe400078e960c */
[----:B------:R-:W-:Y:S02]  /*4310*/  LOP3.LUT R17, R10, R20, R13, 0x96, !PT ;  /* 0x000000140a117212 */ /* 0x000fe400078e960d */
[----:B------:R-:W-:Y:S02]  /*4320*/  LOP3.LUT R15, R15, R18, RZ, 0x3c, !PT ;  /* 0x000000120f0f7212 */ /* 0x000fe400078e3cff */
[----:B------:R-:W-:Y:S02]  /*4330*/  LOP3.LUT R16, R16, R19, RZ, 0x3c, !PT ;  /* 0x0000001310107212 */ /* 0x000fe400078e3cff */
[----:B------:R-:W-:Y:S01]  /*4340*/  LOP3.LUT R17, R17, R8, RZ, 0x3c, !PT ;  /* 0x0000000811117212 */ /* 0x000fe200078e3cff */
[----:B0-----:R-:W-:Y:S01]  /*4350*/  IMAD.MOV.U32 R8, RZ, RZ, R7 ;  /* 0x000000ffff087224 */ /* 0x001fe200078e0007 */
[----:B------:R-:W-:-:S02]  /*4360*/  SHF.L.W.U32.HI R14, R15, 0x1, R15 ;  /* 0x000000010f0e7819 */ /* 0x000fc40000010e0f */
[----:B------:R-:W-:Y:S02]  /*4370*/  SHF.L.W.U32.HI R15, R16, 0x1, R16 ;  /* 0x00000001100f7819 */ /* 0x000fe40000010e10 */
[----:B------:R-:W-:Y:S02]  /*4380*/  SHF.L.W.U32.HI R16, R17, 0x1, R17 ;  /* 0x0000000111107819 */ /* 0x000fe40000010e11 */
[----:B--2---:R-:W-:Y:S01]  /*4390*/  LOP3.LUT R2, R11, R21, R14, 0x96, !PT ;  /* 0x000000150b027212 */ /* 0x004fe200078e960e */
[----:B------:R3:W-:Y:S01]  /*43a0*/  STL.128 [R1+0x120], R12 ;  /* 0x0001200c01007387 */ /* 0x0007e20000100c00 */
[----:B------:R-:W-:Y:S02]  /*43b0*/  LOP3.LUT R3, R24, R22, R15, 0x96, !PT ;  /* 0x0000001618037212 */ /* 0x000fe400078e960f */
        /* <DEDUP_REMOVED lines=13> */
.L_x_20:
[C---:B------:R-:W-:Y:S01]  /*4490*/  ISETP.GT.U32.AND P0, PT, R2.reuse, 0x13, PT ;  /* 0x000000130200780c */ /* 0x040fe20003f04070 */
[----:B---3--:R-:W-:-:S12]  /*44a0*/  IMAD R13, R2, 0x4, R1 ;  /* 0x00000004020d7824 */ /* 0x008fd800078e0201 */
[----:B------:R-:W2:Y:S01]  /*44b0*/  @!P0 LDL R15, [R13] ;  /* 0x000000000d0f8983 */ /* 0x000ea20000100800 */
[----:B------:R-:W-:Y:S02]  /*44c0*/  IMAD.MOV.U32 R17, RZ, RZ, R3 ;  /* 0x000000ffff117224 */ /* 0x000fe400078e0003 */
[----:B------:R-:W-:Y:S02]  /*44d0*/  IMAD.MOV.U32 R3, RZ, RZ, R11 ;  /* 0x000000ffff037224 */ /* 0x000fe400078e000b */
[----:B------:R-:W-:-:S03]  /*44e0*/  IMAD.MOV.U32 R14, RZ, RZ, R10 ;  /* 0x000000ffff0e7224 */ /* 0x000fc600078e000a */
[----:B------:R-:W-:-:S05]  /*44f0*/  @!P0 LOP3.LUT R11, R8, R10, R3, 0xb8, !PT ;  /* 0x0000000a080b8212 */ /* 0x000fca00078eb803 */
[----:B------:R-:W-:Y:S02]  /*4500*/  @!P0 IMAD.IADD R12, R11, 0x1, R17 ;  /* 0x000000010b0c8824 */ /* 0x000fe400078e0211 */
[----:B------:R-:W-:-:S03]  /*4510*/  IMAD.MOV.U32 R11, RZ, RZ, R9 ;  /* 0x000000ffff0b7224 */ /* 0x000fc600078e0009 */
[----:B------:R-:W-:Y:S01]  /*4520*/  @!P0 LEA.HI R16, R9, R12, R9, 0x5 ;  /* 0x0000000c09108211 */ /* 0x000fe200078f2809 */
        /* <DEDUP_REMOVED lines=11> */
.L_x_16:
        /* <DEDUP_REMOVED lines=10> */
.L_x_15:
        /* <DEDUP_REMOVED lines=16> */
.L_x_18:
[----:B------:R-:W2:Y:S01]  /*4780*/  LDL R13, [R13+0x4] ;  /* 0x000004000d0d7983 */ /* 0x000ea20000100800 */
[----:B------:R-:W-:-:S05]  /*4790*/  LOP3.LUT R9, R9, R8, R3, 0x96, !PT ;  /* 0x0000000809097212 */ /* 0x000fca00078e9603 */
[----:B------:R-:W-:-:S05]  /*47a0*/  IMAD.IADD R9, R9, 0x1, R12 ;  /* 0x0000000109097824 */ /* 0x000fca00078e020c */
[----:B------:R-:W-:-:S04]  /*47b0*/  LEA.HI R12, R10, R9, R10, 0x5 ;  /* 0x000000090a0c7211 */ /* 0x000fc800078f280a */
[----:B--2---:R-:W-:Y:S01]  /*47c0*/  IADD3 R9, PT, PT, R12, 0x6ed9eba1, R13 ;  /* 0x6ed9eba10c097810 */ /* 0x004fe20007ffe00d */
[----:B------:R-:W-:Y:S06]  /*47d0*/  BRA `(.L_x_19) ;  /* 0x0000000000147947 */ /* 0x000fec0003800000 */
.L_x_17:
[----:B------:R-:W2:Y:S01]  /*47e0*/  LDL R14, [R13+0x4] ;  /* 0x000004000d0e7983 */ /* 0x000ea20000100800 */
[----:B------:R-:W-:-:S05]  /*47f0*/  LOP3.LUT R9, R3, R9, R8, 0xb8, !PT ;  /* 0x0000000903097212 */ /* 0x000fca00078eb808 */
[----:B------:R-:W-:-:S05]  /*4800*/  IMAD.IADD R9, R9, 0x1, R12 ;  /* 0x0000000109097824 */ /* 0x000fca00078e020c */
[----:B------:R-:W-:-:S04]  /*4810*/  LEA.HI R9, R10, R9, R10, 0x5 ;  /* 0x000000090a097211 */ /* 0x000fc800078f280a */
[----:B--2---:R-:W-:-:S07]  /*4820*/  IADD3 R9, PT, PT, R9, 0x5a827999, R14 ;  /* 0x5a82799909097810 */ /* 0x004fce0007ffe00e */
.L_x_19:
[----:B------:R-:W-:Y:S01]  /*4830*/  VIADD R2, R2, 0x2 ;  /* 0x0000000202027836 */ /* 0x000fe20000000000 */
[----:B------:R-:W-:-:S04]  /*4840*/  SHF.L.W.U32.HI R11, R11, 0x1e, R11 ;  /* 0x0000001e0b0b7819 */ /* 0x000fc80000010e0b */
[----:B------:R-:W-:-:S13]  /*4850*/  ISETP.NE.AND P0, PT, R2, 0x50, PT ;  /* 0x000000500200780c */ /* 0x000fda0003f05270 */
[----:B------:R-:W-:Y:S05]  /*4860*/  @P0 BRA `(.L_x_20) ;  /* 0xfffffffc00080947 */ /* 0x000fea000383ffff */
[----:B------:R-:W-:Y:S01]  /*4870*/  IMAD.IADD R2, R4, 0x1, R9 ;  /* 0x0000000104027824 */ /* 0x000fe200078e0209 */
[----:B------:R-:W0:Y:S01]  /*4880*/  LDCU UR4, c[0x0][0x398] ;  /* 0x00007300ff0477ac */ /* 0x000e220008000800 */
[----:B------:R-:W-:Y:S01]  /*4890*/  IMAD.IADD R6, R6, 0x1, R11 ;  /* 0x0000000106067824 */ /* 0x000fe200078e020b */
[----:B------:R-:W-:Y:S01]  /*48a0*/  BSSY.RECONVERGENT B0, `(.L_x_21) ;  /* 0x0000045000007945 */ /* 0x000fe20003800200 */
[----:B------:R-:W-:Y:S01]  /*48b0*/  IMAD.IADD R5, R5, 0x1, R10 ;  /* 0x0000000105057824 */ /* 0x000fe200078e020a */
[--C-:B------:R-:W-:Y:S01]  /*48c0*/  SHF.R.U32.HI R11, RZ, 0x8, R2.reuse ;  /* 0x00000008ff0b7819 */ /* 0x100fe20000011602 */
[----:B------:R-:W-:Y:S01]  /*48d0*/  IMAD.IADD R28, R28, 0x1, R3 ;  /* 0x000000011c1c7824 */ /* 0x000fe200078e0203 */
[----:B------:R-:W-:Y:S01]  /*48e0*/  SHF.R.U32.HI R4, RZ, 0x18, R2 ;  /* 0x00000018ff047819 */ /* 0x000fe20000011602 */
[----:B------:R-:W-:Y:S01]  /*48f0*/  IMAD.IADD R7, R7, 0x1, R8 ;  /* 0x0000000107077824 */ /* 0x000fe200078e0208 */
[--C-:B------:R-:W-:Y:S02]  /*4900*/  SHF.R.U32.HI R9, RZ, 0x10, R2.reuse ;  /* 0x00000010ff097819 */ /* 0x100fe40000011602 */
[----:B------:R-:W-:-:S02]  /*4910*/  PRMT R11, R11, 0x3340, R2 ;  /* 0x000033400b0b7816 */ /* 0x000fc40000000002 */
[--C-:B------:R-:W-:Y:S02]  /*4920*/  SHF.R.U32.HI R2, RZ, 0x18, R5.reuse ;  /* 0x00000018ff027819 */ /* 0x100fe40000011605 */
[--C-:B------:R-:W-:Y:S02]  /*4930*/  SHF.R.U32.HI R3, RZ, 0x10, R5.reuse ;  /* 0x00000010ff037819 */ /* 0x100fe40000011605 */
[----:B------:R-:W-:Y:S02]  /*4940*/  SHF.R.U32.HI R8, RZ, 0x8, R5 ;  /* 0x00000008ff087819 */ /* 0x000fe40000011605 */
[--C-:B------:R-:W-:Y:S01]  /*4950*/  SHF.R.U32.HI R13, RZ, 0x18, R28.reuse ;  /* 0x00000018ff0d7819 */ /* 0x100fe2000001161c */
[----:B0-----:R-:W-:Y:S01]  /*4960*/  UISETP.GE.AND UP0, UPT, UR4, 0x1, UPT ;  /* 0x000000010400788c */ /* 0x001fe2000bf06270 */
[----:B------:R-:W-:Y:S02]  /*4970*/  SHF.R.U32.HI R14, RZ, 0x10, R28 ;  /* 0x00000010ff0e7819 */ /* 0x000fe4000001161c */
[----:B------:R-:W-:-:S02]  /*4980*/  PRMT R4, R4, 0x3340, R9 ;  /* 0x0000334004047816 */ /* 0x000fc40000000009 */
[--C-:B------:R-:W-:Y:S02]  /*4990*/  SHF.R.U32.HI R9, RZ, 0x18, R6.reuse ;  /* 0x00000018ff097819 */ /* 0x100fe40000011606 */
[----:B------:R-:W-:Y:S02]  /*49a0*/  SHF.R.U32.HI R12, RZ, 0x10, R6 ;  /* 0x00000010ff0c7819 */ /* 0x000fe40000011606 */
[----:B------:R-:W-:Y:S02]  /*49b0*/  PRMT R10, R2, 0x3340, R3 ;  /* 0x00003340020a7816 */ /* 0x000fe40000000003 */
[----:B------:R-:W-:Y:S02]  /*49c0*/  PRMT R5, R8, 0x3340, R5 ;  /* 0x0000334008057816 */ /* 0x000fe40000000005 */
[----:B------:R-:W-:Y:S02]  /*49d0*/  PRMT R14, R13, 0x3340, R14 ;  /* 0x000033400d0e7816 */ /* 0x000fe4000000000e */
[----:B------:R-:W-:-:S02]  /*49e0*/  SHF.R.U32.HI R3, RZ, 0x8, R6 ;  /* 0x00000008ff037819 */ /* 0x000fc40000011606 */
[----:B------:R-:W-:Y:S02]  /*49f0*/  SHF.R.U32.HI R15, RZ, 0x8, R28 ;  /* 0x00000008ff0f7819 */ /* 0x000fe4000001161c */
[--C-:B------:R-:W-:Y:S02]  /*4a00*/  SHF.R.U32.HI R2, RZ, 0x18, R7.reuse ;  /* 0x00000018ff027819 */ /* 0x100fe40000011607 */
[--C-:B------:R-:W-:Y:S02]  /*4a10*/  SHF.R.U32.HI R13, RZ, 0x10, R7.reuse ;  /* 0x00000010ff0d7819 */ /* 0x100fe40000011607 */
[----:B------:R-:W-:Y:S02]  /*4a20*/  SHF.R.U32.HI R8, RZ, 0x8, R7 ;  /* 0x00000008ff087819 */ /* 0x000fe40000011607 */
[----:B------:R-:W-:Y:S02]  /*4a30*/  PRMT R9, R9, 0x3340, R12 ;  /* 0x0000334009097816 */ /* 0x000fe4000000000c */
[----:B------:R-:W-:-:S02]  /*4a40*/  PRMT R15, R15, 0x3340, R28 ;  /* 0x000033400f0f7816 */ /* 0x000fc4000000001c */
[----:B------:R-:W-:Y:S02]  /*4a50*/  PRMT R6, R3, 0x3340, R6 ;  /* 0x0000334003067816 */ /* 0x000fe40000000006 */
[----:B------:R-:W-:Y:S02]  /*4a60*/  PRMT R12, R2, 0x3340, R13 ;  /* 0x00003340020c7816 */ /* 0x000fe4000000000d */
[----:B------:R-:W-:Y:S02]  /*4a70*/  PRMT R7, R8, 0x3340, R7 ;  /* 0x0000334008077816 */ /* 0x000fe40000000007 */
[----:B------:R-:W-:Y:S02]  /*4a80*/  PRMT R2, R14, 0x5410, R15 ;  /* 0x000054100e027816 */ /* 0x000fe4000000000f */
[----:B------:R-:W-:Y:S02]  /*4a90*/  PRMT R4, R4, 0x5410, R11 ;  /* 0x0000541004047816 */ /* 0x000fe4000000000b */
[----:B------:R-:W-:Y:S01]  /*4aa0*/  PRMT R5, R10, 0x5410, R5 ;  /* 0x000054100a057816 */ /* 0x000fe20000000005 */
[----:B------:R0:W-:Y:S01]  /*4ab0*/  STL [R1+0x1f0], R2 ;  /* 0x0001f00201007387 */ /* 0x0001e20000100800 */
[----:B------:R-:W-:-:S02]  /*4ac0*/  PRMT R6, R9, 0x5410, R6 ;  /* 0x0000541009067816 */ /* 0x000fc40000000006 */
[----:B------:R-:W-:-:S05]  /*4ad0*/  PRMT R7, R12, 0x5410, R7 ;  /* 0x000054100c077816 */ /* 0x000fca0000000007 */
[----:B------:R0:W-:Y:S01]  /*4ae0*/  STL.128 [R1+0x1e0], R4 ;  /* 0x0001e00401007387 */ /* 0x0001e20000100c00 */
[----:B------:R-:W-:Y:S05]  /*4af0*/  BRA.U !UP0, `(.L_x_22) ;  /* 0x0000000108387547 */ /* 0x000fea000b800000 */
[----:B------:R-:W1:Y:S01]  /*4b00*/  LDC R3, c[0x0][0x398] ;  /* 0x0000e600ff037b82 */ /* 0x000e620000000800 */
[----:B0-----:R-:W-:-:S07]  /*4b10*/  IMAD.MOV.U32 R2, RZ, RZ, RZ ;  /* 0x000000ffff027224 */ /* 0x001fce00078e00ff */
.L_x_24:
[----:B------:R-:W0:Y:S01]  /*4b20*/  LDCU.64 UR4, c[0x0][0x390] ;  /* 0x00007200ff0477ac */ /* 0x000e220008000a00 */
[----:B-1----:R-:W-:-:S06]  /*4b30*/  IADD3 R6, PT, PT, R1, R2, -R3 ;  /* 0x0000000201067210 */ /* 0x002fcc0007ffe803 */
[----:B------:R-:W2:Y:S01]  /*4b40*/  LDL.U8 R6, [R6+0x1f4] ;  /* 0x0001f40006067983 */ /* 0x000ea20000100000 */
[----:B0-----:R-:W-:-:S05]  /*4b50*/  IADD3 R4, P0, PT, R2, UR4, RZ ;  /* 0x0000000402047c10 */ /* 0x001fca000ff1e0ff */
[----:B------:R-:W-:-:S06]  /*4b60*/  IMAD.X R5, RZ, RZ, UR5, P0 ;  /* 0x00000005ff057e24 */ /* 0x000fcc00080e06ff */
[----:B------:R-:W2:Y:S01]  /*4b70*/  LDG.E.U8 R5, desc[UR18][R4.64] ;  /* 0x0000001204057981 */ /* 0x000ea2000c1e1100 */
[----:B------:R-:W-:Y:S02]  /*4b80*/  PLOP3.LUT P0, PT, PT, PT, PT, 0x80, 0x8 ;  /* 0x000000000008781c */ /* 0x000fe40003f0f070 */
[----:B--2---:R-:W-:-:S13]  /*4b90*/  ISETP.NE.AND P1, PT, R6, R5, PT ;  /* 0x000000050600720c */ /* 0x004fda0003f25270 */
[----:B------:R-:W-:Y:S05]  /*4ba0*/  @P1 BRA `(.L_x_23) ;  /* 0x0000000000501947 */ /* 0x000fea0003800000 */
[----:B------:R-:W-:-:S05]  /*4bb0*/  VIADD R2, R2, 0x1 ;  /* 0x0000000102027836 */ /* 0x000fca0000000000 */
[----:B------:R-:W-:-:S13]  /*4bc0*/  ISETP.NE.AND P0, PT, R2, R3, PT ;  /* 0x000000030200720c */ /* 0x000fda0003f05270 */
[----:B------:R-:W-:Y:S05]  /*4bd0*/  @P0 BRA `(.L_x_24) ;  /* 0xfffffffc00d00947 */ /* 0x000fea000383ffff */
.L_x_22:
[----:B0-----:R-:W0:Y:S01]  /*4be0*/  LDC.64 R2, c[0x0][0x3a8] ;  /* 0x0000ea00ff027b82 */ /* 0x001e220000000a00 */
[----:B------:R-:W-:Y:S02]  /*4bf0*/  IMAD.MOV.U32 R4, RZ, RZ, RZ ;  /* 0x000000ffff047224 */ /* 0x000fe400078e00ff */
[----:B------:R-:W-:-:S05]  /*4c00*/  IMAD.MOV.U32 R5, RZ, RZ, 0x1 ;  /* 0x00000001ff057424 */ /* 0x000fca00078e00ff */
[----:B0-----:R-:W2:Y:S02]  /*4c10*/  ATOMG.E.CAS.STRONG.GPU PT, R4, [R2], R4, R5 ;  /* 0x00000004020473a9 */ /* 0x001ea400001ee105 */
[----:B--2---:R-:W-:-:S13]  /*4c20*/  ISETP.NE.AND P0, PT, R4, RZ, PT ;  /* 0x000000ff0400720c */ /* 0x004fda0003f05270 */
[----:B------:R-:W-:Y:S05]  /*4c30*/  @!P0 BRA `(.L_x_25) ;  /* 0x00000000000c8947 */ /* 0x000fea0003800000 */
[----:B------:R-:W2:Y:S02]  /*4c40*/  LDG.E R2, desc[UR18][R2.64] ;  /* 0x0000001202027981 */ /* 0x000ea4000c1e1900 */
[----:B--2---:R-:W-:Y:S01]  /*4c50*/  ISETP.EQ.AND P0, PT, R2, RZ, PT ;  /* 0x000000ff0200720c */ /* 0x004fe20003f02270 */
[----:B------:R-:W-:-:S12]  /*4c60*/  BRA `(.L_x_23) ;  /* 0x0000000000207947 */ /* 0x000fd80003800000 */
.L_x_25:
[----:B------:R-:W0:Y:S01]  /*4c70*/  S2R R4, SR_TID.X ;  /* 0x0000000000047919 */ /* 0x000e220000002100 */
[----:B------:R-:W0:Y:S01]  /*4c80*/  LDCU UR4, c[0x0][0x39c] ;  /* 0x00007380ff0477ac */ /* 0x000e220008000800 */
[----:B------:R-:W1:Y:S01]  /*4c90*/  LDC.64 R2, c[0x0][0x3a0] ;  /* 0x0000e800ff027b82 */ /* 0x000e620000000a00 */
[----:B------:R-:W-:Y:S02]  /*4ca0*/  IMAD R29, R29, UR20, R0 ;  /* 0x000000141d1d7c24 */ /* 0x000fe4000f8e0200 */
[----:B0-----:R-:W-:-:S04]  /*4cb0*/  VIADD R4, R4, UR4 ;  /* 0x0000000404047c36 */ /* 0x001fc80008000000 */
[----:B------:R-:W-:-:S05]  /*4cc0*/  IMAD R29, R29, UR21, R4 ;  /* 0x000000151d1d7c24 */ /* 0x000fca000f8e0204 */
[----:B-1----:R-:W-:Y:S01]  /*4cd0*/  STG.E desc[UR18][R2.64], R29 ;  /* 0x0000001d02007986 */ /* 0x002fe2000c101912 */
[----:B------:R-:W-:Y:S05]  /*4ce0*/  EXIT ;  /* 0x000000000000794d */ /* 0x000fea0003800000 */
.L_x_23:
[----:B------:R-:W-:Y:S05]  /*4cf0*/  BSYNC.RECONVERGENT B0 ;  /* 0x0000000000007941 */ /* 0x000fea0003800200 */
.L_x_21:
[----:B------:R-:W-:Y:S01]  /*4d00*/  VIADD R29, R29, 0x1 ;  /* 0x000000011d1d7836 */ /* 0x000fe20000000000 */
[----:B------:R-:W-:Y:S06]  /*4d10*/  @P0 BRA `(.L_x_26) ;  /* 0xffffffb000f40947 */ /* 0x000fec000383ffff */
[----:B------:R-:W-:Y:S05]  /*4d20*/  EXIT ;  /* 0x000000000000794d */ /* 0x000fea0003800000 */
.L_x_27:
[----:B------:R-:W-:-:S00]  /*4d30*/  BRA `(.L_x_27) ;  /* 0xfffffffc00fc7947 */ /* 0x000fc0000383ffff */
[----:B------:R-:W-:-:S00]  /*4d40*/  NOP ;  /* 0x0000000000007918 */ /* 0x000fc00000000000 */
        /* <DEDUP_REMOVED lines=11> */
.L_x_28:


//--------------------- .nv.shared.reserved.0     --------------------------
	.section	.nv.shared.reserved.0,"aw",@nobits
	.weak		__nv_reservedSMEM_offset_0_alias
	.size		__nv_reservedSMEM_offset_0_alias, 0, 64
	.other		__nv_reservedSMEM_offset_0_alias,@"STO_CUDA_RESERVED_SHARED STV_DEFAULT"
__nv_reservedSMEM_offset_0_alias:
	.zero		0
	.zero		64


//--------------------- .nv.constant0._Z12nonce_kernelPKhmS0_ijPjPi --------------------------
	.section	.nv.constant0._Z12nonce_kernelPKhmS0_ijPjPi,"a",@progbits
	.sectionflags	@""
	.align	4
.nv.constant0._Z12nonce_kernelPKhmS0_ijPjPi:
	.zero		944


//--------------------- SYMBOLS --------------------------

	.type		.nv.reservedSmem.offset0,@object
	.size		.nv.reservedSmem.offset0,0x4
